//
// Generated by NVIDIA NVVM Compiler
//
// Compiler Build ID: CL-36424714
// Cuda compilation tools, release 13.0, V13.0.88
// Based on NVVM 20.0.0
//

.version 9.0
.target sm_100
.address_size 64

	// .globl	_ZN13matmul_l1_reg13matmul_l1_regEiiiPKfS1_Pf
.extern .shared .align 16 .b8 _ZN13matmul_l1_reg5shmemE[];
.extern .shared .align 16 .b8 _ZN15matmul_improved5shmemE[];
.extern .shared .align 16 .b8 _ZN22matmul_improved_reduce5shmemE[];

.visible .entry _ZN13matmul_l1_reg13matmul_l1_regEiiiPKfS1_Pf(
	.param .u32 _ZN13matmul_l1_reg13matmul_l1_regEiiiPKfS1_Pf_param_0,
	.param .u32 _ZN13matmul_l1_reg13matmul_l1_regEiiiPKfS1_Pf_param_1,
	.param .u32 _ZN13matmul_l1_reg13matmul_l1_regEiiiPKfS1_Pf_param_2,
	.param .u64 .ptr .align 1 _ZN13matmul_l1_reg13matmul_l1_regEiiiPKfS1_Pf_param_3,
	.param .u64 .ptr .align 1 _ZN13matmul_l1_reg13matmul_l1_regEiiiPKfS1_Pf_param_4,
	.param .u64 .ptr .align 1 _ZN13matmul_l1_reg13matmul_l1_regEiiiPKfS1_Pf_param_5
)
{
	.reg .pred 	%p<7>;
	.reg .b32 	%r<103>;
	.reg .b32 	%f<75>;
	.reg .b64 	%rd<44>;

	ld.param.u32 	%r42, [_ZN13matmul_l1_reg13matmul_l1_regEiiiPKfS1_Pf_param_0];
	ld.param.u32 	%r43, [_ZN13matmul_l1_reg13matmul_l1_regEiiiPKfS1_Pf_param_1];
	ld.param.u32 	%r41, [_ZN13matmul_l1_reg13matmul_l1_regEiiiPKfS1_Pf_param_2];
	mov.u32 	%r1, %ntid.x;
	shl.b32 	%r2, %r1, 1;
	mov.u32 	%r3, %ntid.y;
	shl.b32 	%r4, %r3, 1;
	mov.u32 	%r5, %tid.x;
	shl.b32 	%r6, %r5, 1;
	mov.u32 	%r7, %tid.y;
	shl.b32 	%r8, %r7, 1;
	mov.u32 	%r44, %ctaid.y;
	mad.lo.s32 	%r9, %r4, %r44, %r8;
	mov.u32 	%r45, %ctaid.x;
	mad.lo.s32 	%r46, %r2, %r45, %r6;
	setp.ge.u32 	%p1, %r9, %r42;
	setp.ge.u32 	%p2, %r46, %r43;
	or.pred  	%p3, %p1, %p2;
	@%p3 bra 	$L__BB0_7;
	add.s32 	%r47, %r2, %r41;
	add.s32 	%r11, %r47, -1;
	setp.gt.u32 	%p4, %r2, %r11;
	mov.f32 	%f67, 0f00000000;
	mov.f32 	%f68, %f67;
	mov.f32 	%f69, %f67;
	mov.f32 	%f70, %f67;
	@%p4 bra 	$L__BB0_6;
	shl.b32 	%r49, %r1, 2;
	mul.lo.s32 	%r50, %r49, %r4;
	shl.b32 	%r51, %r50, 2;
	mov.u32 	%r52, _ZN13matmul_l1_reg5shmemE;
	add.s32 	%r53, %r52, %r51;
	mul.lo.s32 	%r12, %r9, %r41;
	add.s32 	%r54, %r8, %r4;
	mad.lo.s32 	%r55, %r8, %r49, %r6;
	shl.b32 	%r56, %r55, 2;
	add.s32 	%r13, %r52, %r56;
	shl.b32 	%r57, %r1, 3;
	add.s32 	%r14, %r13, %r57;
	mad.lo.s32 	%r58, %r8, %r2, %r6;
	shl.b32 	%r59, %r58, 2;
	add.s32 	%r15, %r53, %r59;
	mad.lo.s32 	%r60, %r54, %r2, %r6;
	shl.b32 	%r61, %r60, 2;
	add.s32 	%r16, %r53, %r61;
	add.s32 	%r17, %r14, %r57;
	add.s32 	%r18, %r17, %r57;
	add.s32 	%r19, %r15, %r57;
	add.s32 	%r20, %r16, %r57;
	neg.s32 	%r21, %r49;
	shl.b32 	%r62, %r7, 5;
	or.b32  	%r63, %r62, 16;
	mad.lo.s32 	%r22, %r1, %r63, %r52;
	mul.lo.s32 	%r64, %r7, %r1;
	shl.b32 	%r65, %r64, 5;
	add.s32 	%r23, %r52, %r65;
	shl.b32 	%r66, %r3, 5;
	or.b32  	%r67, %r66, 8;
	shl.b32 	%r68, %r5, 3;
	mad.lo.s32 	%r24, %r1, %r67, %r68;
	shl.b32 	%r25, %r1, 5;
	or.b32  	%r69, %r66, 16;
	mad.lo.s32 	%r26, %r1, %r69, %r68;
	or.b32  	%r70, %r66, 24;
	mad.lo.s32 	%r27, %r1, %r70, %r68;
	mul.lo.s32 	%r71, %r3, %r1;
	shl.b32 	%r72, %r71, 5;
	add.s32 	%r28, %r72, %r68;
	div.u32 	%r29, %r11, %r2;
	mov.b32 	%r98, 0;
	mov.f32 	%f67, 0f00000000;
$L__BB0_3:
	ld.param.u64 	%rd42, [_ZN13matmul_l1_reg13matmul_l1_regEiiiPKfS1_Pf_param_4];
	ld.param.u64 	%rd41, [_ZN13matmul_l1_reg13matmul_l1_regEiiiPKfS1_Pf_param_3];
	mad.lo.s32 	%r74, %r98, %r2, %r6;
	mad.lo.s32 	%r75, %r98, %r4, %r8;
	add.s32 	%r76, %r75, %r4;
	add.s32 	%r77, %r74, %r12;
	add.s32 	%r78, %r77, %r2;
	cvta.to.global.u64 	%rd4, %rd41;
	mul.wide.u32 	%rd5, %r77, 4;
	add.s64 	%rd6, %rd4, %rd5;
	ld.global.f32 	%f19, [%rd6];
	st.shared.f32 	[%r13], %f19;
	mul.wide.u32 	%rd7, %r78, 4;
	add.s64 	%rd8, %rd4, %rd7;
	ld.global.f32 	%f20, [%rd8];
	st.shared.f32 	[%r14], %f20;
	mad.lo.s32 	%r79, %r75, %r43, %r46;
	cvta.to.global.u64 	%rd9, %rd42;
	mul.wide.u32 	%rd10, %r79, 4;
	add.s64 	%rd11, %rd9, %rd10;
	ld.global.f32 	%f21, [%rd11];
	st.shared.f32 	[%r15], %f21;
	mad.lo.s32 	%r80, %r76, %r43, %r46;
	mul.wide.u32 	%rd12, %r80, 4;
	add.s64 	%rd13, %rd9, %rd12;
	ld.global.f32 	%f22, [%rd13];
	st.shared.f32 	[%r16], %f22;
	ld.global.f32 	%f23, [%rd6+4];
	st.shared.f32 	[%r13+4], %f23;
	ld.global.f32 	%f24, [%rd8+4];
	st.shared.f32 	[%r14+4], %f24;
	add.s32 	%r81, %r79, 1;
	mul.wide.u32 	%rd14, %r81, 4;
	add.s64 	%rd15, %rd9, %rd14;
	ld.global.f32 	%f25, [%rd15];
	st.shared.f32 	[%r15+4], %f25;
	add.s32 	%r82, %r80, 1;
	mul.wide.u32 	%rd16, %r82, 4;
	add.s64 	%rd17, %rd9, %rd16;
	ld.global.f32 	%f26, [%rd17];
	st.shared.f32 	[%r16+4], %f26;
	add.s32 	%r83, %r77, %r41;
	add.s32 	%r84, %r78, %r41;
	mul.wide.u32 	%rd18, %r83, 4;
	add.s64 	%rd19, %rd4, %rd18;
	ld.global.f32 	%f27, [%rd19];
	st.shared.f32 	[%r17], %f27;
	mul.wide.u32 	%rd20, %r84, 4;
	add.s64 	%rd21, %rd4, %rd20;
	ld.global.f32 	%f28, [%rd21];
	st.shared.f32 	[%r18], %f28;
	add.s32 	%r85, %r79, %r43;
	mul.wide.u32 	%rd22, %r85, 4;
	add.s64 	%rd23, %rd9, %rd22;
	ld.global.f32 	%f29, [%rd23];
	st.shared.f32 	[%r19], %f29;
	add.s32 	%r86, %r80, %r43;
	mul.wide.u32 	%rd24, %r86, 4;
	add.s64 	%rd25, %rd9, %rd24;
	ld.global.f32 	%f30, [%rd25];
	st.shared.f32 	[%r20], %f30;
	add.s32 	%r87, %r83, 1;
	mul.wide.u32 	%rd26, %r87, 4;
	add.s64 	%rd27, %rd4, %rd26;
	ld.global.f32 	%f31, [%rd27];
	st.shared.f32 	[%r17+4], %f31;
	add.s32 	%r88, %r87, %r2;
	mul.wide.u32 	%rd28, %r88, 4;
	add.s64 	%rd29, %rd4, %rd28;
	ld.global.f32 	%f32, [%rd29];
	st.shared.f32 	[%r18+4], %f32;
	add.s32 	%r89, %r85, 1;
	mul.wide.u32 	%rd30, %r89, 4;
	add.s64 	%rd31, %rd9, %rd30;
	ld.global.f32 	%f33, [%rd31];
	st.shared.f32 	[%r19+4], %f33;
	add.s32 	%r90, %r86, 1;
	mul.wide.u32 	%rd32, %r90, 4;
	add.s64 	%rd33, %rd9, %rd32;
	ld.global.f32 	%f34, [%rd33];
	st.shared.f32 	[%r20+4], %f34;
	bar.sync 	0;
	mov.u32 	%r99, _ZN13matmul_l1_reg5shmemE;
	mov.u32 	%r100, %r23;
	mov.u32 	%r101, %r22;
	mov.u32 	%r102, %r21;
$L__BB0_4:
	ld.shared.v4.f32 	{%f35, %f36, %f37, %f38}, [%r100];
	add.s32 	%r91, %r99, %r28;
	ld.shared.v2.f32 	{%f39, %f40}, [%r91];
	ld.shared.v4.f32 	{%f41, %f42, %f43, %f44}, [%r101];
	fma.rn.f32 	%f45, %f35, %f39, %f70;
	fma.rn.f32 	%f46, %f35, %f40, %f69;
	fma.rn.f32 	%f47, %f41, %f39, %f68;
	fma.rn.f32 	%f48, %f41, %f40, %f67;
	add.s32 	%r92, %r99, %r24;
	ld.shared.v2.f32 	{%f49, %f50}, [%r92];
	fma.rn.f32 	%f51, %f36, %f49, %f45;
	fma.rn.f32 	%f52, %f36, %f50, %f46;
	fma.rn.f32 	%f53, %f42, %f49, %f47;
	fma.rn.f32 	%f54, %f42, %f50, %f48;
	add.s32 	%r93, %r99, %r26;
	ld.shared.v2.f32 	{%f55, %f56}, [%r93];
	fma.rn.f32 	%f57, %f37, %f55, %f51;
	fma.rn.f32 	%f58, %f37, %f56, %f52;
	fma.rn.f32 	%f59, %f43, %f55, %f53;
	fma.rn.f32 	%f60, %f43, %f56, %f54;
	add.s32 	%r94, %r99, %r27;
	ld.shared.v2.f32 	{%f61, %f62}, [%r94];
	fma.rn.f32 	%f70, %f38, %f61, %f57;
	fma.rn.f32 	%f69, %f38, %f62, %f58;
	fma.rn.f32 	%f68, %f44, %f61, %f59;
	fma.rn.f32 	%f67, %f44, %f62, %f60;
	add.s32 	%r102, %r102, 4;
	add.s32 	%r101, %r101, 16;
	add.s32 	%r100, %r100, 16;
	add.s32 	%r99, %r99, %r25;
	setp.ne.s32 	%p5, %r102, 0;
	@%p5 bra 	$L__BB0_4;
	bar.sync 	0;
	add.s32 	%r98, %r98, 2;
	setp.lt.u32 	%p6, %r98, %r29;
	@%p6 bra 	$L__BB0_3;
$L__BB0_6:
	ld.param.u64 	%rd43, [_ZN13matmul_l1_reg13matmul_l1_regEiiiPKfS1_Pf_param_5];
	cvta.to.global.u64 	%rd34, %rd43;
	mad.lo.s32 	%r95, %r9, %r43, %r46;
	mul.wide.u32 	%rd35, %r95, 4;
	add.s64 	%rd36, %rd34, %rd35;
	st.global.f32 	[%rd36], %f70;
	st.global.f32 	[%rd36+4], %f69;
	add.s32 	%r96, %r95, %r43;
	mul.wide.u32 	%rd37, %r96, 4;
	add.s64 	%rd38, %rd34, %rd37;
	st.global.f32 	[%rd38], %f68;
	add.s32 	%r97, %r96, 1;
	mul.wide.u32 	%rd39, %r97, 4;
	add.s64 	%rd40, %rd34, %rd39;
	st.global.f32 	[%rd40], %f67;
$L__BB0_7:
	ret;

}
	// .globl	_ZN15matmul_improved15matmul_improvedEiiiPKfS1_Pf
.visible .entry _ZN15matmul_improved15matmul_improvedEiiiPKfS1_Pf(
	.param .u32 _ZN15matmul_improved15matmul_improvedEiiiPKfS1_Pf_param_0,
	.param .u32 _ZN15matmul_improved15matmul_improvedEiiiPKfS1_Pf_param_1,
	.param .u32 _ZN15matmul_improved15matmul_improvedEiiiPKfS1_Pf_param_2,
	.param .u64 .ptr .align 1 _ZN15matmul_improved15matmul_improvedEiiiPKfS1_Pf_param_3,
	.param .u64 .ptr .align 1 _ZN15matmul_improved15matmul_improvedEiiiPKfS1_Pf_param_4,
	.param .u64 .ptr .align 1 _ZN15matmul_improved15matmul_improvedEiiiPKfS1_Pf_param_5
)
{
	.reg .pred 	%p<65>;
	.reg .b32 	%r<149>;
	.reg .b32 	%f<327>;
	.reg .b64 	%rd<40>;

	ld.param.u32 	%r65, [_ZN15matmul_improved15matmul_improvedEiiiPKfS1_Pf_param_0];
	ld.param.u32 	%r66, [_ZN15matmul_improved15matmul_improvedEiiiPKfS1_Pf_param_1];
	ld.param.u32 	%r68, [_ZN15matmul_improved15matmul_improvedEiiiPKfS1_Pf_param_2];
	ld.param.u64 	%rd8, [_ZN15matmul_improved15matmul_improvedEiiiPKfS1_Pf_param_4];
	ld.param.u64 	%rd9, [_ZN15matmul_improved15matmul_improvedEiiiPKfS1_Pf_param_5];
	cvta.to.global.u64 	%rd1, %rd9;
	mov.u32 	%r1, %ntid.x;
	shl.b32 	%r69, %r1, 2;
	mov.u32 	%r70, %ntid.y;
	mov.u32 	%r2, %tid.x;
	shl.b32 	%r71, %r2, 2;
	mov.u32 	%r3, %tid.y;
	shl.b32 	%r72, %r3, 2;
	mov.u32 	%r73, %ctaid.y;
	mul.lo.s32 	%r74, %r70, %r73;
	shl.b32 	%r75, %r74, 2;
	add.s32 	%r4, %r75, %r72;
	mov.u32 	%r76, %ctaid.x;
	mul.lo.s32 	%r77, %r69, %r76;
	add.s32 	%r5, %r77, %r71;
	shl.b32 	%r6, %r1, 9;
	mov.u32 	%r144, _ZN15matmul_improved5shmemE;
	add.s32 	%r145, %r144, %r6;
	add.s32 	%r79, %r68, 31;
	shr.s32 	%r80, %r79, 31;
	shr.u32 	%r81, %r80, 27;
	add.s32 	%r82, %r79, %r81;
	shr.s32 	%r8, %r82, 5;
	mad.lo.s32 	%r83, %r3, %r1, %r2;
	shl.b32 	%r10, %r83, 2;
	shr.u32 	%r84, %r83, 3;
	add.s32 	%r11, %r84, %r75;
	and.b32  	%r12, %r10, 28;
	div.u32 	%r13, %r83, %r1;
	rem.u32 	%r85, %r10, %r69;
	add.s32 	%r14, %r85, %r77;
	shl.b32 	%r86, %r83, 4;
	add.s32 	%r15, %r145, %r86;
	setp.ge.s32 	%p1, %r11, %r65;
	setp.ge.s32 	%p2, %r12, %r68;
	or.pred  	%p3, %p1, %p2;
	@%p3 bra 	$L__BB1_2;
	ld.param.u64 	%rd38, [_ZN15matmul_improved15matmul_improvedEiiiPKfS1_Pf_param_3];
	mad.lo.s32 	%r91, %r11, %r68, %r12;
	mul.wide.u32 	%rd11, %r91, 4;
	add.s64 	%rd10, %rd38, %rd11;
	shl.b32 	%r92, %r10, 2;
	mov.u32 	%r93, _ZN15matmul_improved5shmemE;
	add.s32 	%r90, %r93, %r92;
	// begin inline asm
	{
   cp.async.cg.shared.global [%r90], [%rd10], 16;
}

	// end inline asm
	bra.uni 	$L__BB1_3;
$L__BB1_2:
	shl.b32 	%r87, %r10, 2;
	add.s32 	%r89, %r144, %r87;
	mov.f32 	%f97, 0f00000000;
	st.shared.v4.f32 	[%r89], {%f97, %f97, %f97, %f97};
$L__BB1_3:
	setp.ge.s32 	%p4, %r13, %r68;
	setp.ge.s32 	%p5, %r14, %r66;
	or.pred  	%p6, %p4, %p5;
	@%p6 bra 	$L__BB1_5;
	mad.lo.s32 	%r95, %r13, %r66, %r14;
	mul.wide.s32 	%rd13, %r95, 4;
	add.s64 	%rd12, %rd8, %rd13;
	// begin inline asm
	{
   cp.async.cg.shared.global [%r15], [%rd12], 16;
}

	// end inline asm
	bra.uni 	$L__BB1_6;
$L__BB1_5:
	mov.f32 	%f98, 0f00000000;
	st.shared.v4.f32 	[%r15], {%f98, %f98, %f98, %f98};
$L__BB1_6:
	// begin inline asm
	cp.async.wait_all;

	// end inline asm
	bar.sync 	0;
	setp.lt.u32 	%p7, %r8, 2;
	mov.f32 	%f279, 0f00000000;
	mov.f32 	%f280, %f279;
	mov.f32 	%f281, %f279;
	mov.f32 	%f282, %f279;
	mov.f32 	%f283, %f279;
	mov.f32 	%f284, %f279;
	mov.f32 	%f285, %f279;
	mov.f32 	%f286, %f279;
	mov.f32 	%f287, %f279;
	mov.f32 	%f288, %f279;
	mov.f32 	%f289, %f279;
	mov.f32 	%f290, %f279;
	mov.f32 	%f291, %f279;
	mov.f32 	%f292, %f279;
	mov.f32 	%f293, %f279;
	mov.f32 	%f294, %f279;
	@%p7 bra 	$L__BB1_17;
	add.s32 	%r135, %r145, %r6;
	add.s32 	%r133, %r135, %r6;
	mov.u32 	%r139, _ZN15matmul_improved5shmemE;
	mov.b32 	%r132, 1;
	mov.f32 	%f279, 0f00000000;
	mov.u32 	%r134, %r133;
	mov.u32 	%r136, %r135;
	mov.u32 	%r137, %r145;
	mov.u32 	%r138, %r145;
	mov.u32 	%r140, %r139;
$L__BB1_8:
	mov.u32 	%r144, %r136;
	mov.u32 	%r21, %r135;
	mov.u32 	%r145, %r134;
	mov.u32 	%r19, %r133;
	setp.ge.s32 	%p8, %r11, %r65;
	shl.b32 	%r100, %r132, 5;
	or.b32  	%r101, %r100, %r12;
	add.s32 	%r28, %r100, %r13;
	shl.b32 	%r102, %r10, 2;
	add.s32 	%r29, %r144, %r102;
	add.s32 	%r30, %r145, %r102;
	setp.ge.s32 	%p9, %r101, %r68;
	or.pred  	%p10, %p8, %p9;
	@%p10 bra 	$L__BB1_10;
	ld.param.u64 	%rd39, [_ZN15matmul_improved15matmul_improvedEiiiPKfS1_Pf_param_3];
	mad.lo.s32 	%r104, %r11, %r68, %r101;
	mul.wide.s32 	%rd15, %r104, 4;
	add.s64 	%rd14, %rd39, %rd15;
	add.s32 	%r103, %r21, %r102;
	// begin inline asm
	{
   cp.async.cg.shared.global [%r103], [%rd14], 16;
}

	// end inline asm
	bra.uni 	$L__BB1_11;
$L__BB1_10:
	mov.f32 	%f101, 0f00000000;
	st.shared.v4.f32 	[%r29], {%f101, %f101, %f101, %f101};
$L__BB1_11:
	setp.ge.s32 	%p11, %r14, %r66;
	setp.ge.s32 	%p12, %r28, %r68;
	or.pred  	%p13, %p12, %p11;
	@%p13 bra 	$L__BB1_13;
	mad.lo.s32 	%r107, %r28, %r66, %r14;
	mul.wide.s32 	%rd17, %r107, 4;
	add.s64 	%rd16, %rd8, %rd17;
	add.s32 	%r106, %r19, %r102;
	// begin inline asm
	{
   cp.async.cg.shared.global [%r106], [%rd16], 16;
}

	// end inline asm
	bra.uni 	$L__BB1_14;
$L__BB1_13:
	mov.f32 	%f102, 0f00000000;
	st.shared.v4.f32 	[%r30], {%f102, %f102, %f102, %f102};
$L__BB1_14:
	shl.b32 	%r110, %r2, 4;
	add.s32 	%r111, %r110, %r138;
	add.s32 	%r142, %r111, 8;
	shl.b32 	%r112, %r3, 9;
	add.s32 	%r113, %r112, %r140;
	add.s32 	%r141, %r113, 256;
	mov.b32 	%r143, 0;
$L__BB1_15:
	ld.shared.f32 	%f103, [%r141+-256];
	ld.shared.f32 	%f104, [%r142+-8];
	ld.shared.f32 	%f105, [%r141+-252];
	shl.b32 	%r114, %r1, 4;
	add.s32 	%r115, %r142, %r114;
	ld.shared.f32 	%f106, [%r115+-8];
	ld.shared.f32 	%f107, [%r141+-248];
	shl.b32 	%r116, %r1, 5;
	add.s32 	%r117, %r142, %r116;
	ld.shared.f32 	%f108, [%r117+-8];
	ld.shared.f32 	%f109, [%r141+-244];
	mad.lo.s32 	%r118, %r1, 48, %r142;
	ld.shared.f32 	%f110, [%r118+-8];
	ld.shared.f32 	%f111, [%r141+-128];
	ld.shared.f32 	%f112, [%r142+-4];
	ld.shared.f32 	%f113, [%r141+-124];
	ld.shared.f32 	%f114, [%r115+-4];
	ld.shared.f32 	%f115, [%r141+-120];
	ld.shared.f32 	%f116, [%r117+-4];
	ld.shared.f32 	%f117, [%r141+-116];
	ld.shared.f32 	%f118, [%r118+-4];
	ld.shared.f32 	%f119, [%r141];
	ld.shared.f32 	%f120, [%r142];
	ld.shared.f32 	%f121, [%r141+4];
	ld.shared.f32 	%f122, [%r115];
	ld.shared.f32 	%f123, [%r141+8];
	ld.shared.f32 	%f124, [%r117];
	ld.shared.f32 	%f125, [%r141+12];
	ld.shared.f32 	%f126, [%r118];
	ld.shared.f32 	%f127, [%r141+128];
	ld.shared.f32 	%f128, [%r142+4];
	ld.shared.f32 	%f129, [%r141+132];
	ld.shared.f32 	%f130, [%r115+4];
	ld.shared.f32 	%f131, [%r141+136];
	ld.shared.f32 	%f132, [%r117+4];
	ld.shared.f32 	%f133, [%r141+140];
	ld.shared.f32 	%f134, [%r118+4];
	fma.rn.f32 	%f135, %f103, %f104, %f294;
	fma.rn.f32 	%f136, %f105, %f106, %f135;
	fma.rn.f32 	%f137, %f107, %f108, %f136;
	fma.rn.f32 	%f294, %f109, %f110, %f137;
	fma.rn.f32 	%f138, %f103, %f112, %f293;
	fma.rn.f32 	%f139, %f105, %f114, %f138;
	fma.rn.f32 	%f140, %f107, %f116, %f139;
	fma.rn.f32 	%f293, %f109, %f118, %f140;
	fma.rn.f32 	%f141, %f103, %f120, %f292;
	fma.rn.f32 	%f142, %f105, %f122, %f141;
	fma.rn.f32 	%f143, %f107, %f124, %f142;
	fma.rn.f32 	%f292, %f109, %f126, %f143;
	fma.rn.f32 	%f144, %f103, %f128, %f291;
	fma.rn.f32 	%f145, %f105, %f130, %f144;
	fma.rn.f32 	%f146, %f107, %f132, %f145;
	fma.rn.f32 	%f291, %f109, %f134, %f146;
	fma.rn.f32 	%f147, %f111, %f104, %f290;
	fma.rn.f32 	%f148, %f113, %f106, %f147;
	fma.rn.f32 	%f149, %f115, %f108, %f148;
	fma.rn.f32 	%f290, %f117, %f110, %f149;
	fma.rn.f32 	%f150, %f111, %f112, %f289;
	fma.rn.f32 	%f151, %f113, %f114, %f150;
	fma.rn.f32 	%f152, %f115, %f116, %f151;
	fma.rn.f32 	%f289, %f117, %f118, %f152;
	fma.rn.f32 	%f153, %f111, %f120, %f288;
	fma.rn.f32 	%f154, %f113, %f122, %f153;
	fma.rn.f32 	%f155, %f115, %f124, %f154;
	fma.rn.f32 	%f288, %f117, %f126, %f155;
	fma.rn.f32 	%f156, %f111, %f128, %f287;
	fma.rn.f32 	%f157, %f113, %f130, %f156;
	fma.rn.f32 	%f158, %f115, %f132, %f157;
	fma.rn.f32 	%f287, %f117, %f134, %f158;
	fma.rn.f32 	%f159, %f119, %f104, %f286;
	fma.rn.f32 	%f160, %f121, %f106, %f159;
	fma.rn.f32 	%f161, %f123, %f108, %f160;
	fma.rn.f32 	%f286, %f125, %f110, %f161;
	fma.rn.f32 	%f162, %f119, %f112, %f285;
	fma.rn.f32 	%f163, %f121, %f114, %f162;
	fma.rn.f32 	%f164, %f123, %f116, %f163;
	fma.rn.f32 	%f285, %f125, %f118, %f164;
	fma.rn.f32 	%f165, %f119, %f120, %f284;
	fma.rn.f32 	%f166, %f121, %f122, %f165;
	fma.rn.f32 	%f167, %f123, %f124, %f166;
	fma.rn.f32 	%f284, %f125, %f126, %f167;
	fma.rn.f32 	%f168, %f119, %f128, %f283;
	fma.rn.f32 	%f169, %f121, %f130, %f168;
	fma.rn.f32 	%f170, %f123, %f132, %f169;
	fma.rn.f32 	%f283, %f125, %f134, %f170;
	fma.rn.f32 	%f171, %f127, %f104, %f282;
	fma.rn.f32 	%f172, %f129, %f106, %f171;
	fma.rn.f32 	%f173, %f131, %f108, %f172;
	fma.rn.f32 	%f282, %f133, %f110, %f173;
	fma.rn.f32 	%f174, %f127, %f112, %f281;
	fma.rn.f32 	%f175, %f129, %f114, %f174;
	fma.rn.f32 	%f176, %f131, %f116, %f175;
	fma.rn.f32 	%f281, %f133, %f118, %f176;
	fma.rn.f32 	%f177, %f127, %f120, %f280;
	fma.rn.f32 	%f178, %f129, %f122, %f177;
	fma.rn.f32 	%f179, %f131, %f124, %f178;
	fma.rn.f32 	%f280, %f133, %f126, %f179;
	fma.rn.f32 	%f180, %f127, %f128, %f279;
	fma.rn.f32 	%f181, %f129, %f130, %f180;
	fma.rn.f32 	%f182, %f131, %f132, %f181;
	fma.rn.f32 	%f279, %f133, %f134, %f182;
	add.s32 	%r36, %r143, 4;
	shl.b32 	%r119, %r1, 6;
	add.s32 	%r142, %r142, %r119;
	add.s32 	%r141, %r141, 16;
	setp.lt.u32 	%p14, %r143, 28;
	mov.u32 	%r143, %r36;
	@%p14 bra 	$L__BB1_15;
	// begin inline asm
	cp.async.wait_all;

	// end inline asm
	bar.sync 	0;
	add.s32 	%r132, %r132, 1;
	setp.ne.s32 	%p15, %r132, %r8;
	mov.u32 	%r133, %r137;
	mov.u32 	%r134, %r138;
	mov.u32 	%r135, %r139;
	mov.u32 	%r136, %r140;
	mov.u32 	%r137, %r19;
	mov.u32 	%r138, %r145;
	mov.u32 	%r139, %r21;
	mov.u32 	%r140, %r144;
	@%p15 bra 	$L__BB1_8;
$L__BB1_17:
	mul.lo.s32 	%r43, %r1, 48;
	shl.b32 	%r121, %r2, 4;
	add.s32 	%r122, %r121, %r145;
	add.s32 	%r147, %r122, 8;
	shl.b32 	%r45, %r1, 6;
	shl.b32 	%r46, %r1, 5;
	shl.b32 	%r47, %r1, 4;
	shl.b32 	%r123, %r3, 9;
	add.s32 	%r124, %r123, %r144;
	add.s32 	%r146, %r124, 256;
	mov.b32 	%r148, 0;
$L__BB1_18:
	ld.shared.f32 	%f183, [%r146+-256];
	ld.shared.f32 	%f184, [%r147+-8];
	ld.shared.f32 	%f185, [%r146+-252];
	add.s32 	%r125, %r147, %r47;
	ld.shared.f32 	%f186, [%r125+-8];
	ld.shared.f32 	%f187, [%r146+-248];
	add.s32 	%r126, %r147, %r46;
	ld.shared.f32 	%f188, [%r126+-8];
	ld.shared.f32 	%f189, [%r146+-244];
	add.s32 	%r127, %r147, %r43;
	ld.shared.f32 	%f190, [%r127+-8];
	ld.shared.f32 	%f191, [%r146+-128];
	ld.shared.f32 	%f192, [%r147+-4];
	ld.shared.f32 	%f193, [%r146+-124];
	ld.shared.f32 	%f194, [%r125+-4];
	ld.shared.f32 	%f195, [%r146+-120];
	ld.shared.f32 	%f196, [%r126+-4];
	ld.shared.f32 	%f197, [%r146+-116];
	ld.shared.f32 	%f198, [%r127+-4];
	ld.shared.f32 	%f199, [%r146];
	ld.shared.f32 	%f200, [%r147];
	ld.shared.f32 	%f201, [%r146+4];
	ld.shared.f32 	%f202, [%r125];
	ld.shared.f32 	%f203, [%r146+8];
	ld.shared.f32 	%f204, [%r126];
	ld.shared.f32 	%f205, [%r146+12];
	ld.shared.f32 	%f206, [%r127];
	ld.shared.f32 	%f207, [%r146+128];
	ld.shared.f32 	%f208, [%r147+4];
	ld.shared.f32 	%f209, [%r146+132];
	ld.shared.f32 	%f210, [%r125+4];
	ld.shared.f32 	%f211, [%r146+136];
	ld.shared.f32 	%f212, [%r126+4];
	ld.shared.f32 	%f213, [%r146+140];
	ld.shared.f32 	%f214, [%r127+4];
	fma.rn.f32 	%f215, %f183, %f184, %f294;
	fma.rn.f32 	%f216, %f185, %f186, %f215;
	fma.rn.f32 	%f217, %f187, %f188, %f216;
	fma.rn.f32 	%f294, %f189, %f190, %f217;
	fma.rn.f32 	%f218, %f183, %f192, %f293;
	fma.rn.f32 	%f219, %f185, %f194, %f218;
	fma.rn.f32 	%f220, %f187, %f196, %f219;
	fma.rn.f32 	%f293, %f189, %f198, %f220;
	fma.rn.f32 	%f221, %f183, %f200, %f292;
	fma.rn.f32 	%f222, %f185, %f202, %f221;
	fma.rn.f32 	%f223, %f187, %f204, %f222;
	fma.rn.f32 	%f292, %f189, %f206, %f223;
	fma.rn.f32 	%f224, %f183, %f208, %f291;
	fma.rn.f32 	%f225, %f185, %f210, %f224;
	fma.rn.f32 	%f226, %f187, %f212, %f225;
	fma.rn.f32 	%f291, %f189, %f214, %f226;
	fma.rn.f32 	%f227, %f191, %f184, %f290;
	fma.rn.f32 	%f228, %f193, %f186, %f227;
	fma.rn.f32 	%f229, %f195, %f188, %f228;
	fma.rn.f32 	%f290, %f197, %f190, %f229;
	fma.rn.f32 	%f230, %f191, %f192, %f289;
	fma.rn.f32 	%f231, %f193, %f194, %f230;
	fma.rn.f32 	%f232, %f195, %f196, %f231;
	fma.rn.f32 	%f289, %f197, %f198, %f232;
	fma.rn.f32 	%f233, %f191, %f200, %f288;
	fma.rn.f32 	%f234, %f193, %f202, %f233;
	fma.rn.f32 	%f235, %f195, %f204, %f234;
	fma.rn.f32 	%f288, %f197, %f206, %f235;
	fma.rn.f32 	%f236, %f191, %f208, %f287;
	fma.rn.f32 	%f237, %f193, %f210, %f236;
	fma.rn.f32 	%f238, %f195, %f212, %f237;
	fma.rn.f32 	%f287, %f197, %f214, %f238;
	fma.rn.f32 	%f239, %f199, %f184, %f286;
	fma.rn.f32 	%f240, %f201, %f186, %f239;
	fma.rn.f32 	%f241, %f203, %f188, %f240;
	fma.rn.f32 	%f286, %f205, %f190, %f241;
	fma.rn.f32 	%f242, %f199, %f192, %f285;
	fma.rn.f32 	%f243, %f201, %f194, %f242;
	fma.rn.f32 	%f244, %f203, %f196, %f243;
	fma.rn.f32 	%f285, %f205, %f198, %f244;
	fma.rn.f32 	%f245, %f199, %f200, %f284;
	fma.rn.f32 	%f246, %f201, %f202, %f245;
	fma.rn.f32 	%f247, %f203, %f204, %f246;
	fma.rn.f32 	%f284, %f205, %f206, %f247;
	fma.rn.f32 	%f248, %f199, %f208, %f283;
	fma.rn.f32 	%f249, %f201, %f210, %f248;
	fma.rn.f32 	%f250, %f203, %f212, %f249;
	fma.rn.f32 	%f283, %f205, %f214, %f250;
	fma.rn.f32 	%f251, %f207, %f184, %f282;
	fma.rn.f32 	%f252, %f209, %f186, %f251;
	fma.rn.f32 	%f253, %f211, %f188, %f252;
	fma.rn.f32 	%f282, %f213, %f190, %f253;
	fma.rn.f32 	%f254, %f207, %f192, %f281;
	fma.rn.f32 	%f255, %f209, %f194, %f254;
	fma.rn.f32 	%f256, %f211, %f196, %f255;
	fma.rn.f32 	%f281, %f213, %f198, %f256;
	fma.rn.f32 	%f257, %f207, %f200, %f280;
	fma.rn.f32 	%f258, %f209, %f202, %f257;
	fma.rn.f32 	%f259, %f211, %f204, %f258;
	fma.rn.f32 	%f280, %f213, %f206, %f259;
	fma.rn.f32 	%f260, %f207, %f208, %f279;
	fma.rn.f32 	%f261, %f209, %f210, %f260;
	fma.rn.f32 	%f262, %f211, %f212, %f261;
	fma.rn.f32 	%f279, %f213, %f214, %f262;
	add.s32 	%r52, %r148, 4;
	add.s32 	%r147, %r147, %r45;
	add.s32 	%r146, %r146, 16;
	setp.lt.u32 	%p16, %r148, 28;
	mov.u32 	%r148, %r52;
	@%p16 bra 	$L__BB1_18;
	setp.ge.s32 	%p17, %r4, %r65;
	mul.lo.s32 	%r55, %r4, %r66;
	setp.ge.s32 	%p18, %r5, %r66;
	or.pred  	%p19, %p17, %p18;
	@%p19 bra 	$L__BB1_21;
	add.s32 	%r128, %r5, %r55;
	mul.wide.s32 	%rd18, %r128, 4;
	add.s64 	%rd19, %rd1, %rd18;
	st.global.f32 	[%rd19], %f294;
$L__BB1_21:
	setp.ge.s32 	%p20, %r4, %r65;
	add.s32 	%r56, %r5, 1;
	setp.ge.s32 	%p21, %r56, %r66;
	cvt.s64.s32 	%rd20, %r55;
	cvt.s64.s32 	%rd2, %r5;
	add.s64 	%rd21, %rd2, %rd20;
	shl.b64 	%rd22, %rd21, 2;
	add.s64 	%rd3, %rd1, %rd22;
	or.pred  	%p22, %p20, %p21;
	@%p22 bra 	$L__BB1_23;
	st.global.f32 	[%rd3+4], %f293;
$L__BB1_23:
	setp.ge.s32 	%p23, %r4, %r65;
	add.s32 	%r57, %r5, 2;
	setp.ge.s32 	%p24, %r57, %r66;
	or.pred  	%p25, %p23, %p24;
	@%p25 bra 	$L__BB1_25;
	st.global.f32 	[%rd3+8], %f292;
$L__BB1_25:
	setp.ge.s32 	%p26, %r4, %r65;
	add.s32 	%r58, %r5, 3;
	setp.ge.s32 	%p27, %r58, %r66;
	or.pred  	%p28, %p26, %p27;
	@%p28 bra 	$L__BB1_27;
	st.global.f32 	[%rd3+12], %f291;
$L__BB1_27:
	setp.ge.s32 	%p29, %r5, %r66;
	add.s32 	%r59, %r4, 1;
	setp.ge.s32 	%p30, %r59, %r65;
	add.s32 	%r60, %r55, %r66;
	or.pred  	%p31, %p30, %p29;
	@%p31 bra 	$L__BB1_29;
	add.s32 	%r129, %r5, %r60;
	mul.wide.s32 	%rd23, %r129, 4;
	add.s64 	%rd24, %rd1, %rd23;
	st.global.f32 	[%rd24], %f290;
$L__BB1_29:
	setp.ge.s32 	%p32, %r59, %r65;
	setp.ge.s32 	%p33, %r56, %r66;
	cvt.s64.s32 	%rd25, %r60;
	add.s64 	%rd26, %rd2, %rd25;
	shl.b64 	%rd27, %rd26, 2;
	add.s64 	%rd4, %rd1, %rd27;
	or.pred  	%p34, %p32, %p33;
	@%p34 bra 	$L__BB1_31;
	st.global.f32 	[%rd4+4], %f289;
$L__BB1_31:
	setp.ge.s32 	%p35, %r59, %r65;
	setp.ge.s32 	%p36, %r57, %r66;
	or.pred  	%p37, %p35, %p36;
	@%p37 bra 	$L__BB1_33;
	st.global.f32 	[%rd4+8], %f288;
$L__BB1_33:
	setp.ge.s32 	%p38, %r59, %r65;
	setp.ge.s32 	%p39, %r58, %r66;
	or.pred  	%p40, %p38, %p39;
	@%p40 bra 	$L__BB1_35;
	st.global.f32 	[%rd4+12], %f287;
$L__BB1_35:
	setp.ge.s32 	%p41, %r5, %r66;
	add.s32 	%r61, %r4, 2;
	setp.ge.s32 	%p42, %r61, %r65;
	add.s32 	%r62, %r60, %r66;
	or.pred  	%p43, %p42, %p41;
	@%p43 bra 	$L__BB1_37;
	add.s32 	%r130, %r5, %r62;
	mul.wide.s32 	%rd28, %r130, 4;
	add.s64 	%rd29, %rd1, %rd28;
	st.global.f32 	[%rd29], %f286;
$L__BB1_37:
	setp.ge.s32 	%p44, %r61, %r65;
	setp.ge.s32 	%p45, %r56, %r66;
	cvt.s64.s32 	%rd30, %r62;
	add.s64 	%rd31, %rd2, %rd30;
	shl.b64 	%rd32, %rd31, 2;
	add.s64 	%rd5, %rd1, %rd32;
	or.pred  	%p46, %p44, %p45;
	@%p46 bra 	$L__BB1_39;
	st.global.f32 	[%rd5+4], %f285;
$L__BB1_39:
	setp.ge.s32 	%p47, %r61, %r65;
	setp.ge.s32 	%p48, %r57, %r66;
	or.pred  	%p49, %p47, %p48;
	@%p49 bra 	$L__BB1_41;
	st.global.f32 	[%rd5+8], %f284;
$L__BB1_41:
	setp.ge.s32 	%p50, %r61, %r65;
	setp.ge.s32 	%p51, %r58, %r66;
	or.pred  	%p52, %p50, %p51;
	@%p52 bra 	$L__BB1_43;
	st.global.f32 	[%rd5+12], %f283;
$L__BB1_43:
	setp.ge.s32 	%p53, %r5, %r66;
	add.s32 	%r63, %r4, 3;
	setp.ge.s32 	%p54, %r63, %r65;
	add.s32 	%r64, %r62, %r66;
	or.pred  	%p55, %p54, %p53;
	@%p55 bra 	$L__BB1_45;
	add.s32 	%r131, %r5, %r64;
	mul.wide.s32 	%rd33, %r131, 4;
	add.s64 	%rd34, %rd1, %rd33;
	st.global.f32 	[%rd34], %f282;
$L__BB1_45:
	setp.ge.s32 	%p56, %r63, %r65;
	setp.ge.s32 	%p57, %r56, %r66;
	cvt.s64.s32 	%rd35, %r64;
	add.s64 	%rd36, %rd2, %rd35;
	shl.b64 	%rd37, %rd36, 2;
	add.s64 	%rd6, %rd1, %rd37;
	or.pred  	%p58, %p56, %p57;
	@%p58 bra 	$L__BB1_47;
	st.global.f32 	[%rd6+4], %f281;
$L__BB1_47:
	setp.ge.s32 	%p59, %r63, %r65;
	setp.ge.s32 	%p60, %r57, %r66;
	or.pred  	%p61, %p59, %p60;
	@%p61 bra 	$L__BB1_49;
	st.global.f32 	[%rd6+8], %f280;
$L__BB1_49:
	setp.ge.s32 	%p62, %r63, %r65;
	setp.ge.s32 	%p63, %r58, %r66;
	or.pred  	%p64, %p62, %p63;
	@%p64 bra 	$L__BB1_51;
	st.global.f32 	[%rd6+12], %f279;
$L__BB1_51:
	ret;

}
	// .globl	_ZN22matmul_improved_reduce23matmul_improved_reducekEiiiPKfS1_Pf
.visible .entry _ZN22matmul_improved_reduce23matmul_improved_reducekEiiiPKfS1_Pf(
	.param .u32 _ZN22matmul_improved_reduce23matmul_improved_reducekEiiiPKfS1_Pf_param_0,
	.param .u32 _ZN22matmul_improved_reduce23matmul_improved_reducekEiiiPKfS1_Pf_param_1,
	.param .u32 _ZN22matmul_improved_reduce23matmul_improved_reducekEiiiPKfS1_Pf_param_2,
	.param .u64 .ptr .align 1 _ZN22matmul_improved_reduce23matmul_improved_reducekEiiiPKfS1_Pf_param_3,
	.param .u64 .ptr .align 1 _ZN22matmul_improved_reduce23matmul_improved_reducekEiiiPKfS1_Pf_param_4,
	.param .u64 .ptr .align 1 _ZN22matmul_improved_reduce23matmul_improved_reducekEiiiPKfS1_Pf_param_5
)
{
	.reg .pred 	%p<64>;
	.reg .b32 	%r<148>;
	.reg .b32 	%f<294>;
	.reg .b64 	%rd<55>;

	ld.param.u32 	%r62, [_ZN22matmul_improved_reduce23matmul_improved_reducekEiiiPKfS1_Pf_param_0];
	ld.param.u32 	%r63, [_ZN22matmul_improved_reduce23matmul_improved_reducekEiiiPKfS1_Pf_param_1];
	ld.param.u32 	%r65, [_ZN22matmul_improved_reduce23matmul_improved_reducekEiiiPKfS1_Pf_param_2];
	ld.param.u64 	%rd10, [_ZN22matmul_improved_reduce23matmul_improved_reducekEiiiPKfS1_Pf_param_5];
	cvta.to.global.u64 	%rd1, %rd10;
	mov.u32 	%r1, %ntid.x;
	shl.b32 	%r66, %r1, 2;
	mov.u32 	%r67, %ntid.y;
	mov.u32 	%r68, %ctaid.z;
	mul.lo.s32 	%r69, %r62, %r68;
	mul.lo.s32 	%r70, %r69, %r63;
	cvt.u64.u32 	%rd2, %r70;
	mov.u32 	%r71, %tid.x;
	shl.b32 	%r72, %r71, 2;
	mov.u32 	%r73, %tid.y;
	shl.b32 	%r74, %r73, 2;
	mov.u32 	%r75, %ctaid.y;
	mul.lo.s32 	%r76, %r67, %r75;
	shl.b32 	%r77, %r76, 2;
	add.s32 	%r2, %r77, %r74;
	mov.u32 	%r78, %ctaid.x;
	mul.lo.s32 	%r79, %r66, %r78;
	add.s32 	%r3, %r79, %r72;
	shl.b32 	%r4, %r1, 9;
	mov.u32 	%r140, _ZN22matmul_improved_reduce5shmemE;
	add.s32 	%r138, %r140, %r4;
	mad.lo.s32 	%r6, %r73, %r1, %r71;
	shl.b32 	%r7, %r6, 2;
	shr.u32 	%r81, %r6, 3;
	add.s32 	%r8, %r81, %r77;
	mul.lo.s32 	%r82, %r68, 768;
	and.b32  	%r9, %r7, 28;
	or.b32  	%r83, %r9, %r82;
	div.u32 	%r11, %r6, %r1;
	add.s32 	%r12, %r11, %r82;
	rem.u32 	%r84, %r7, %r66;
	add.s32 	%r13, %r84, %r79;
	shl.b32 	%r85, %r6, 4;
	add.s32 	%r14, %r138, %r85;
	setp.ge.s32 	%p1, %r8, %r62;
	setp.ge.s32 	%p2, %r83, %r65;
	or.pred  	%p3, %p1, %p2;
	@%p3 bra 	$L__BB2_2;
	ld.param.u64 	%rd51, [_ZN22matmul_improved_reduce23matmul_improved_reducekEiiiPKfS1_Pf_param_3];
	mad.lo.s32 	%r90, %r8, %r65, %r83;
	mul.wide.u32 	%rd12, %r90, 4;
	add.s64 	%rd11, %rd51, %rd12;
	shl.b32 	%r91, %r7, 2;
	mov.u32 	%r92, _ZN22matmul_improved_reduce5shmemE;
	add.s32 	%r89, %r92, %r91;
	// begin inline asm
	{
   cp.async.cg.shared.global [%r89], [%rd11], 16;
}

	// end inline asm
	bra.uni 	$L__BB2_3;
$L__BB2_2:
	shl.b32 	%r86, %r7, 2;
	add.s32 	%r88, %r140, %r86;
	mov.f32 	%f81, 0f00000000;
	st.shared.v4.f32 	[%r88], {%f81, %f81, %f81, %f81};
$L__BB2_3:
	setp.ge.s32 	%p4, %r12, %r65;
	setp.ge.s32 	%p5, %r13, %r63;
	or.pred  	%p6, %p4, %p5;
	@%p6 bra 	$L__BB2_5;
	ld.param.u64 	%rd53, [_ZN22matmul_improved_reduce23matmul_improved_reducekEiiiPKfS1_Pf_param_4];
	mad.lo.s32 	%r94, %r12, %r63, %r13;
	mul.wide.s32 	%rd14, %r94, 4;
	add.s64 	%rd13, %rd53, %rd14;
	// begin inline asm
	{
   cp.async.cg.shared.global [%r14], [%rd13], 16;
}

	// end inline asm
	bra.uni 	$L__BB2_6;
$L__BB2_5:
	mov.f32 	%f82, 0f00000000;
	st.shared.v4.f32 	[%r14], {%f82, %f82, %f82, %f82};
$L__BB2_6:
	add.s32 	%r136, %r138, %r4;
	add.s32 	%r134, %r136, %r4;
	// begin inline asm
	cp.async.wait_all;

	// end inline asm
	bar.sync 	0;
	mul.lo.s32 	%r17, %r1, 48;
	shl.b32 	%r18, %r1, 6;
	shl.b32 	%r19, %r1, 5;
	shl.b32 	%r20, %r1, 4;
	mov.b32 	%r133, 1;
	mov.f32 	%f262, 0f00000000;
	mov.f32 	%f263, %f262;
	mov.f32 	%f264, %f262;
	mov.f32 	%f265, %f262;
	mov.f32 	%f266, %f262;
	mov.f32 	%f267, %f262;
	mov.f32 	%f268, %f262;
	mov.f32 	%f269, %f262;
	mov.f32 	%f270, %f262;
	mov.f32 	%f271, %f262;
	mov.f32 	%f272, %f262;
	mov.f32 	%f273, %f262;
	mov.f32 	%f274, %f262;
	mov.f32 	%f275, %f262;
	mov.f32 	%f276, %f262;
	mov.f32 	%f277, %f262;
	mov.u32 	%r135, %r134;
	mov.u32 	%r137, %r136;
	mov.u32 	%r139, %r138;
	mov.u32 	%r141, %r140;
$L__BB2_7:
	mov.u32 	%r25, %r137;
	mov.u32 	%r24, %r136;
	mov.u32 	%r23, %r135;
	mov.u32 	%r22, %r134;
	setp.ge.s32 	%p7, %r8, %r62;
	mov.u32 	%r98, %ctaid.z;
	mad.lo.s32 	%r99, %r98, 24, %r133;
	shl.b32 	%r100, %r99, 5;
	or.b32  	%r101, %r100, %r9;
	add.s32 	%r31, %r100, %r11;
	shl.b32 	%r102, %r7, 2;
	add.s32 	%r32, %r25, %r102;
	add.s32 	%r33, %r23, %r102;
	setp.ge.s32 	%p8, %r101, %r65;
	or.pred  	%p9, %p7, %p8;
	@%p9 bra 	$L__BB2_9;
	ld.param.u64 	%rd52, [_ZN22matmul_improved_reduce23matmul_improved_reducekEiiiPKfS1_Pf_param_3];
	mad.lo.s32 	%r104, %r8, %r65, %r101;
	mul.wide.u32 	%rd16, %r104, 4;
	add.s64 	%rd15, %rd52, %rd16;
	add.s32 	%r103, %r24, %r102;
	// begin inline asm
	{
   cp.async.cg.shared.global [%r103], [%rd15], 16;
}

	// end inline asm
	bra.uni 	$L__BB2_10;
$L__BB2_9:
	mov.f32 	%f84, 0f00000000;
	st.shared.v4.f32 	[%r32], {%f84, %f84, %f84, %f84};
$L__BB2_10:
	setp.ge.s32 	%p10, %r13, %r63;
	setp.ge.s32 	%p11, %r31, %r65;
	or.pred  	%p12, %p11, %p10;
	@%p12 bra 	$L__BB2_12;
	ld.param.u64 	%rd54, [_ZN22matmul_improved_reduce23matmul_improved_reducekEiiiPKfS1_Pf_param_4];
	mad.lo.s32 	%r107, %r31, %r63, %r13;
	mul.wide.s32 	%rd18, %r107, 4;
	add.s64 	%rd17, %rd54, %rd18;
	add.s32 	%r106, %r22, %r102;
	// begin inline asm
	{
   cp.async.cg.shared.global [%r106], [%rd17], 16;
}

	// end inline asm
	bra.uni 	$L__BB2_13;
$L__BB2_12:
	mov.f32 	%f85, 0f00000000;
	st.shared.v4.f32 	[%r33], {%f85, %f85, %f85, %f85};
$L__BB2_13:
	mov.u32 	%r110, %tid.x;
	shl.b32 	%r111, %r110, 4;
	add.s32 	%r112, %r111, %r139;
	add.s32 	%r143, %r112, 8;
	mov.u32 	%r113, %tid.y;
	shl.b32 	%r114, %r113, 9;
	add.s32 	%r115, %r114, %r141;
	add.s32 	%r142, %r115, 256;
	mov.b32 	%r144, 0;
$L__BB2_14:
	ld.shared.f32 	%f86, [%r142+-256];
	ld.shared.f32 	%f87, [%r143+-8];
	ld.shared.f32 	%f88, [%r142+-252];
	add.s32 	%r116, %r143, %r20;
	ld.shared.f32 	%f89, [%r116+-8];
	ld.shared.f32 	%f90, [%r142+-248];
	add.s32 	%r117, %r143, %r19;
	ld.shared.f32 	%f91, [%r117+-8];
	ld.shared.f32 	%f92, [%r142+-244];
	add.s32 	%r118, %r143, %r17;
	ld.shared.f32 	%f93, [%r118+-8];
	ld.shared.f32 	%f94, [%r142+-128];
	ld.shared.f32 	%f95, [%r143+-4];
	ld.shared.f32 	%f96, [%r142+-124];
	ld.shared.f32 	%f97, [%r116+-4];
	ld.shared.f32 	%f98, [%r142+-120];
	ld.shared.f32 	%f99, [%r117+-4];
	ld.shared.f32 	%f100, [%r142+-116];
	ld.shared.f32 	%f101, [%r118+-4];
	ld.shared.f32 	%f102, [%r142];
	ld.shared.f32 	%f103, [%r143];
	ld.shared.f32 	%f104, [%r142+4];
	ld.shared.f32 	%f105, [%r116];
	ld.shared.f32 	%f106, [%r142+8];
	ld.shared.f32 	%f107, [%r117];
	ld.shared.f32 	%f108, [%r142+12];
	ld.shared.f32 	%f109, [%r118];
	ld.shared.f32 	%f110, [%r142+128];
	ld.shared.f32 	%f111, [%r143+4];
	ld.shared.f32 	%f112, [%r142+132];
	ld.shared.f32 	%f113, [%r116+4];
	ld.shared.f32 	%f114, [%r142+136];
	ld.shared.f32 	%f115, [%r117+4];
	ld.shared.f32 	%f116, [%r142+140];
	ld.shared.f32 	%f117, [%r118+4];
	fma.rn.f32 	%f118, %f86, %f87, %f277;
	fma.rn.f32 	%f119, %f88, %f89, %f118;
	fma.rn.f32 	%f120, %f90, %f91, %f119;
	fma.rn.f32 	%f277, %f92, %f93, %f120;
	fma.rn.f32 	%f121, %f86, %f95, %f276;
	fma.rn.f32 	%f122, %f88, %f97, %f121;
	fma.rn.f32 	%f123, %f90, %f99, %f122;
	fma.rn.f32 	%f276, %f92, %f101, %f123;
	fma.rn.f32 	%f124, %f86, %f103, %f275;
	fma.rn.f32 	%f125, %f88, %f105, %f124;
	fma.rn.f32 	%f126, %f90, %f107, %f125;
	fma.rn.f32 	%f275, %f92, %f109, %f126;
	fma.rn.f32 	%f127, %f86, %f111, %f274;
	fma.rn.f32 	%f128, %f88, %f113, %f127;
	fma.rn.f32 	%f129, %f90, %f115, %f128;
	fma.rn.f32 	%f274, %f92, %f117, %f129;
	fma.rn.f32 	%f130, %f94, %f87, %f273;
	fma.rn.f32 	%f131, %f96, %f89, %f130;
	fma.rn.f32 	%f132, %f98, %f91, %f131;
	fma.rn.f32 	%f273, %f100, %f93, %f132;
	fma.rn.f32 	%f133, %f94, %f95, %f272;
	fma.rn.f32 	%f134, %f96, %f97, %f133;
	fma.rn.f32 	%f135, %f98, %f99, %f134;
	fma.rn.f32 	%f272, %f100, %f101, %f135;
	fma.rn.f32 	%f136, %f94, %f103, %f271;
	fma.rn.f32 	%f137, %f96, %f105, %f136;
	fma.rn.f32 	%f138, %f98, %f107, %f137;
	fma.rn.f32 	%f271, %f100, %f109, %f138;
	fma.rn.f32 	%f139, %f94, %f111, %f270;
	fma.rn.f32 	%f140, %f96, %f113, %f139;
	fma.rn.f32 	%f141, %f98, %f115, %f140;
	fma.rn.f32 	%f270, %f100, %f117, %f141;
	fma.rn.f32 	%f142, %f102, %f87, %f269;
	fma.rn.f32 	%f143, %f104, %f89, %f142;
	fma.rn.f32 	%f144, %f106, %f91, %f143;
	fma.rn.f32 	%f269, %f108, %f93, %f144;
	fma.rn.f32 	%f145, %f102, %f95, %f268;
	fma.rn.f32 	%f146, %f104, %f97, %f145;
	fma.rn.f32 	%f147, %f106, %f99, %f146;
	fma.rn.f32 	%f268, %f108, %f101, %f147;
	fma.rn.f32 	%f148, %f102, %f103, %f267;
	fma.rn.f32 	%f149, %f104, %f105, %f148;
	fma.rn.f32 	%f150, %f106, %f107, %f149;
	fma.rn.f32 	%f267, %f108, %f109, %f150;
	fma.rn.f32 	%f151, %f102, %f111, %f266;
	fma.rn.f32 	%f152, %f104, %f113, %f151;
	fma.rn.f32 	%f153, %f106, %f115, %f152;
	fma.rn.f32 	%f266, %f108, %f117, %f153;
	fma.rn.f32 	%f154, %f110, %f87, %f265;
	fma.rn.f32 	%f155, %f112, %f89, %f154;
	fma.rn.f32 	%f156, %f114, %f91, %f155;
	fma.rn.f32 	%f265, %f116, %f93, %f156;
	fma.rn.f32 	%f157, %f110, %f95, %f264;
	fma.rn.f32 	%f158, %f112, %f97, %f157;
	fma.rn.f32 	%f159, %f114, %f99, %f158;
	fma.rn.f32 	%f264, %f116, %f101, %f159;
	fma.rn.f32 	%f160, %f110, %f103, %f263;
	fma.rn.f32 	%f161, %f112, %f105, %f160;
	fma.rn.f32 	%f162, %f114, %f107, %f161;
	fma.rn.f32 	%f263, %f116, %f109, %f162;
	fma.rn.f32 	%f163, %f110, %f111, %f262;
	fma.rn.f32 	%f164, %f112, %f113, %f163;
	fma.rn.f32 	%f165, %f114, %f115, %f164;
	fma.rn.f32 	%f262, %f116, %f117, %f165;
	add.s32 	%r39, %r144, 4;
	add.s32 	%r143, %r143, %r18;
	add.s32 	%r142, %r142, 16;
	setp.lt.u32 	%p13, %r144, 28;
	mov.u32 	%r144, %r39;
	@%p13 bra 	$L__BB2_14;
	// begin inline asm
	cp.async.wait_all;

	// end inline asm
	bar.sync 	0;
	add.s32 	%r133, %r133, 1;
	setp.ne.s32 	%p14, %r133, 24;
	mov.u32 	%r134, %r138;
	mov.u32 	%r135, %r139;
	mov.u32 	%r136, %r140;
	mov.u32 	%r137, %r141;
	mov.u32 	%r138, %r22;
	mov.u32 	%r139, %r23;
	mov.u32 	%r140, %r24;
	mov.u32 	%r141, %r25;
	@%p14 bra 	$L__BB2_7;
	mov.u32 	%r120, %tid.x;
	shl.b32 	%r121, %r120, 4;
	add.s32 	%r122, %r121, %r23;
	add.s32 	%r146, %r122, 8;
	mov.u32 	%r123, %tid.y;
	shl.b32 	%r124, %r123, 9;
	add.s32 	%r125, %r124, %r25;
	add.s32 	%r145, %r125, 256;
	mov.b32 	%r147, 0;
$L__BB2_17:
	ld.shared.f32 	%f166, [%r145+-256];
	ld.shared.f32 	%f167, [%r146+-8];
	ld.shared.f32 	%f168, [%r145+-252];
	add.s32 	%r126, %r146, %r20;
	ld.shared.f32 	%f169, [%r126+-8];
	ld.shared.f32 	%f170, [%r145+-248];
	add.s32 	%r127, %r146, %r19;
	ld.shared.f32 	%f171, [%r127+-8];
	ld.shared.f32 	%f172, [%r145+-244];
	add.s32 	%r128, %r146, %r17;
	ld.shared.f32 	%f173, [%r128+-8];
	ld.shared.f32 	%f174, [%r145+-128];
	ld.shared.f32 	%f175, [%r146+-4];
	ld.shared.f32 	%f176, [%r145+-124];
	ld.shared.f32 	%f177, [%r126+-4];
	ld.shared.f32 	%f178, [%r145+-120];
	ld.shared.f32 	%f179, [%r127+-4];
	ld.shared.f32 	%f180, [%r145+-116];
	ld.shared.f32 	%f181, [%r128+-4];
	ld.shared.f32 	%f182, [%r145];
	ld.shared.f32 	%f183, [%r146];
	ld.shared.f32 	%f184, [%r145+4];
	ld.shared.f32 	%f185, [%r126];
	ld.shared.f32 	%f186, [%r145+8];
	ld.shared.f32 	%f187, [%r127];
	ld.shared.f32 	%f188, [%r145+12];
	ld.shared.f32 	%f189, [%r128];
	ld.shared.f32 	%f190, [%r145+128];
	ld.shared.f32 	%f191, [%r146+4];
	ld.shared.f32 	%f192, [%r145+132];
	ld.shared.f32 	%f193, [%r126+4];
	ld.shared.f32 	%f194, [%r145+136];
	ld.shared.f32 	%f195, [%r127+4];
	ld.shared.f32 	%f196, [%r145+140];
	ld.shared.f32 	%f197, [%r128+4];
	fma.rn.f32 	%f198, %f166, %f167, %f277;
	fma.rn.f32 	%f199, %f168, %f169, %f198;
	fma.rn.f32 	%f200, %f170, %f171, %f199;
	fma.rn.f32 	%f277, %f172, %f173, %f200;
	fma.rn.f32 	%f201, %f166, %f175, %f276;
	fma.rn.f32 	%f202, %f168, %f177, %f201;
	fma.rn.f32 	%f203, %f170, %f179, %f202;
	fma.rn.f32 	%f276, %f172, %f181, %f203;
	fma.rn.f32 	%f204, %f166, %f183, %f275;
	fma.rn.f32 	%f205, %f168, %f185, %f204;
	fma.rn.f32 	%f206, %f170, %f187, %f205;
	fma.rn.f32 	%f275, %f172, %f189, %f206;
	fma.rn.f32 	%f207, %f166, %f191, %f274;
	fma.rn.f32 	%f208, %f168, %f193, %f207;
	fma.rn.f32 	%f209, %f170, %f195, %f208;
	fma.rn.f32 	%f274, %f172, %f197, %f209;
	fma.rn.f32 	%f210, %f174, %f167, %f273;
	fma.rn.f32 	%f211, %f176, %f169, %f210;
	fma.rn.f32 	%f212, %f178, %f171, %f211;
	fma.rn.f32 	%f273, %f180, %f173, %f212;
	fma.rn.f32 	%f213, %f174, %f175, %f272;
	fma.rn.f32 	%f214, %f176, %f177, %f213;
	fma.rn.f32 	%f215, %f178, %f179, %f214;
	fma.rn.f32 	%f272, %f180, %f181, %f215;
	fma.rn.f32 	%f216, %f174, %f183, %f271;
	fma.rn.f32 	%f217, %f176, %f185, %f216;
	fma.rn.f32 	%f218, %f178, %f187, %f217;
	fma.rn.f32 	%f271, %f180, %f189, %f218;
	fma.rn.f32 	%f219, %f174, %f191, %f270;
	fma.rn.f32 	%f220, %f176, %f193, %f219;
	fma.rn.f32 	%f221, %f178, %f195, %f220;
	fma.rn.f32 	%f270, %f180, %f197, %f221;
	fma.rn.f32 	%f222, %f182, %f167, %f269;
	fma.rn.f32 	%f223, %f184, %f169, %f222;
	fma.rn.f32 	%f224, %f186, %f171, %f223;
	fma.rn.f32 	%f269, %f188, %f173, %f224;
	fma.rn.f32 	%f225, %f182, %f175, %f268;
	fma.rn.f32 	%f226, %f184, %f177, %f225;
	fma.rn.f32 	%f227, %f186, %f179, %f226;
	fma.rn.f32 	%f268, %f188, %f181, %f227;
	fma.rn.f32 	%f228, %f182, %f183, %f267;
	fma.rn.f32 	%f229, %f184, %f185, %f228;
	fma.rn.f32 	%f230, %f186, %f187, %f229;
	fma.rn.f32 	%f267, %f188, %f189, %f230;
	fma.rn.f32 	%f231, %f182, %f191, %f266;
	fma.rn.f32 	%f232, %f184, %f193, %f231;
	fma.rn.f32 	%f233, %f186, %f195, %f232;
	fma.rn.f32 	%f266, %f188, %f197, %f233;
	fma.rn.f32 	%f234, %f190, %f167, %f265;
	fma.rn.f32 	%f235, %f192, %f169, %f234;
	fma.rn.f32 	%f236, %f194, %f171, %f235;
	fma.rn.f32 	%f265, %f196, %f173, %f236;
	fma.rn.f32 	%f237, %f190, %f175, %f264;
	fma.rn.f32 	%f238, %f192, %f177, %f237;
	fma.rn.f32 	%f239, %f194, %f179, %f238;
	fma.rn.f32 	%f264, %f196, %f181, %f239;
	fma.rn.f32 	%f240, %f190, %f183, %f263;
	fma.rn.f32 	%f241, %f192, %f185, %f240;
	fma.rn.f32 	%f242, %f194, %f187, %f241;
	fma.rn.f32 	%f263, %f196, %f189, %f242;
	fma.rn.f32 	%f243, %f190, %f191, %f262;
	fma.rn.f32 	%f244, %f192, %f193, %f243;
	fma.rn.f32 	%f245, %f194, %f195, %f244;
	fma.rn.f32 	%f262, %f196, %f197, %f245;
	add.s32 	%r49, %r147, 4;
	add.s32 	%r146, %r146, %r18;
	add.s32 	%r145, %r145, 16;
	setp.lt.u32 	%p15, %r147, 28;
	mov.u32 	%r147, %r49;
	@%p15 bra 	$L__BB2_17;
	setp.ge.s32 	%p16, %r2, %r62;
	mul.lo.s32 	%r52, %r2, %r63;
	setp.ge.s32 	%p17, %r3, %r63;
	or.pred  	%p18, %p16, %p17;
	@%p18 bra 	$L__BB2_20;
	add.s32 	%r129, %r3, %r52;
	cvt.s64.s32 	%rd19, %r129;
	add.s64 	%rd20, %rd19, %rd2;
	shl.b64 	%rd21, %rd20, 2;
	add.s64 	%rd22, %rd1, %rd21;
	st.global.f32 	[%rd22], %f277;
$L__BB2_20:
	setp.ge.s32 	%p19, %r2, %r62;
	add.s32 	%r53, %r3, 1;
	setp.ge.s32 	%p20, %r53, %r63;
	cvt.s64.s32 	%rd23, %r52;
	cvt.s64.s32 	%rd3, %r3;
	add.s64 	%rd24, %rd3, %rd23;
	add.s64 	%rd25, %rd24, %rd2;
	shl.b64 	%rd26, %rd25, 2;
	add.s64 	%rd4, %rd1, %rd26;
	or.pred  	%p21, %p19, %p20;
	@%p21 bra 	$L__BB2_22;
	st.global.f32 	[%rd4+4], %f276;
$L__BB2_22:
	setp.ge.s32 	%p22, %r2, %r62;
	add.s32 	%r54, %r3, 2;
	setp.ge.s32 	%p23, %r54, %r63;
	or.pred  	%p24, %p22, %p23;
	@%p24 bra 	$L__BB2_24;
	st.global.f32 	[%rd4+8], %f275;
$L__BB2_24:
	setp.ge.s32 	%p25, %r2, %r62;
	add.s32 	%r55, %r3, 3;
	setp.ge.s32 	%p26, %r55, %r63;
	or.pred  	%p27, %p25, %p26;
	@%p27 bra 	$L__BB2_26;
	st.global.f32 	[%rd4+12], %f274;
$L__BB2_26:
	setp.ge.s32 	%p28, %r3, %r63;
	add.s32 	%r56, %r2, 1;
	setp.ge.s32 	%p29, %r56, %r62;
	add.s32 	%r57, %r52, %r63;
	or.pred  	%p30, %p29, %p28;
	@%p30 bra 	$L__BB2_28;
	add.s32 	%r130, %r3, %r57;
	cvt.s64.s32 	%rd27, %r130;
	add.s64 	%rd28, %rd27, %rd2;
	shl.b64 	%rd29, %rd28, 2;
	add.s64 	%rd30, %rd1, %rd29;
	st.global.f32 	[%rd30], %f273;
$L__BB2_28:
	setp.ge.s32 	%p31, %r56, %r62;
	setp.ge.s32 	%p32, %r53, %r63;
	cvt.s64.s32 	%rd31, %r57;
	add.s64 	%rd32, %rd3, %rd31;
	add.s64 	%rd33, %rd32, %rd2;
	shl.b64 	%rd34, %rd33, 2;
	add.s64 	%rd5, %rd1, %rd34;
	or.pred  	%p33, %p31, %p32;
	@%p33 bra 	$L__BB2_30;
	st.global.f32 	[%rd5+4], %f272;
$L__BB2_30:
	setp.ge.s32 	%p34, %r56, %r62;
	setp.ge.s32 	%p35, %r54, %r63;
	or.pred  	%p36, %p34, %p35;
	@%p36 bra 	$L__BB2_32;
	st.global.f32 	[%rd5+8], %f271;
$L__BB2_32:
	setp.ge.s32 	%p37, %r56, %r62;
	setp.ge.s32 	%p38, %r55, %r63;
	or.pred  	%p39, %p37, %p38;
	@%p39 bra 	$L__BB2_34;
	st.global.f32 	[%rd5+12], %f270;
$L__BB2_34:
	setp.ge.s32 	%p40, %r3, %r63;
	add.s32 	%r58, %r2, 2;
	setp.ge.s32 	%p41, %r58, %r62;
	add.s32 	%r59, %r57, %r63;
	or.pred  	%p42, %p41, %p40;
	@%p42 bra 	$L__BB2_36;
	add.s32 	%r131, %r3, %r59;
	cvt.s64.s32 	%rd35, %r131;
	add.s64 	%rd36, %rd35, %rd2;
	shl.b64 	%rd37, %rd36, 2;
	add.s64 	%rd38, %rd1, %rd37;
	st.global.f32 	[%rd38], %f269;
$L__BB2_36:
	setp.ge.s32 	%p43, %r58, %r62;
	setp.ge.s32 	%p44, %r53, %r63;
	cvt.s64.s32 	%rd39, %r59;
	add.s64 	%rd40, %rd3, %rd39;
	add.s64 	%rd41, %rd40, %rd2;
	shl.b64 	%rd42, %rd41, 2;
	add.s64 	%rd6, %rd1, %rd42;
	or.pred  	%p45, %p43, %p44;
	@%p45 bra 	$L__BB2_38;
	st.global.f32 	[%rd6+4], %f268;
$L__BB2_38:
	setp.ge.s32 	%p46, %r58, %r62;
	setp.ge.s32 	%p47, %r54, %r63;
	or.pred  	%p48, %p46, %p47;
	@%p48 bra 	$L__BB2_40;
	st.global.f32 	[%rd6+8], %f267;
$L__BB2_40:
	setp.ge.s32 	%p49, %r58, %r62;
	setp.ge.s32 	%p50, %r55, %r63;
	or.pred  	%p51, %p49, %p50;
	@%p51 bra 	$L__BB2_42;
	st.global.f32 	[%rd6+12], %f266;
$L__BB2_42:
	setp.ge.s32 	%p52, %r3, %r63;
	add.s32 	%r60, %r2, 3;
	setp.ge.s32 	%p53, %r60, %r62;
	add.s32 	%r61, %r59, %r63;
	or.pred  	%p54, %p53, %p52;
	@%p54 bra 	$L__BB2_44;
	add.s32 	%r132, %r3, %r61;
	cvt.s64.s32 	%rd43, %r132;
	add.s64 	%rd44, %rd43, %rd2;
	shl.b64 	%rd45, %rd44, 2;
	add.s64 	%rd46, %rd1, %rd45;
	st.global.f32 	[%rd46], %f265;
$L__BB2_44:
	setp.ge.s32 	%p55, %r60, %r62;
	setp.ge.s32 	%p56, %r53, %r63;
	cvt.s64.s32 	%rd47, %r61;
	add.s64 	%rd48, %rd3, %rd47;
	add.s64 	%rd49, %rd48, %rd2;
	shl.b64 	%rd50, %rd49, 2;
	add.s64 	%rd7, %rd1, %rd50;
	or.pred  	%p57, %p55, %p56;
	@%p57 bra 	$L__BB2_46;
	st.global.f32 	[%rd7+4], %f264;
$L__BB2_46:
	setp.ge.s32 	%p58, %r60, %r62;
	setp.ge.s32 	%p59, %r54, %r63;
	or.pred  	%p60, %p58, %p59;
	@%p60 bra 	$L__BB2_48;
	st.global.f32 	[%rd7+8], %f263;
$L__BB2_48:
	setp.ge.s32 	%p61, %r60, %r62;
	setp.ge.s32 	%p62, %r55, %r63;
	or.pred  	%p63, %p61, %p62;
	@%p63 bra 	$L__BB2_50;
	st.global.f32 	[%rd7+12], %f262;
$L__BB2_50:
	ret;

}
	// .globl	_ZN22matmul_improved_reduce8reduce_kEiiPfS0_
.visible .entry _ZN22matmul_improved_reduce8reduce_kEiiPfS0_(
	.param .u32 _ZN22matmul_improved_reduce8reduce_kEiiPfS0__param_0,
	.param .u32 _ZN22matmul_improved_reduce8reduce_kEiiPfS0__param_1,
	.param .u64 .ptr .align 1 _ZN22matmul_improved_reduce8reduce_kEiiPfS0__param_2,
	.param .u64 .ptr .align 1 _ZN22matmul_improved_reduce8reduce_kEiiPfS0__param_3
)
{
	.reg .pred 	%p<12>;
	.reg .b32 	%r<117>;
	.reg .b32 	%f<82>;
	.reg .b64 	%rd<124>;

	ld.param.u32 	%r69, [_ZN22matmul_improved_reduce8reduce_kEiiPfS0__param_0];
	ld.param.u32 	%r70, [_ZN22matmul_improved_reduce8reduce_kEiiPfS0__param_1];
	ld.param.u64 	%rd4, [_ZN22matmul_improved_reduce8reduce_kEiiPfS0__param_2];
	ld.param.u64 	%rd3, [_ZN22matmul_improved_reduce8reduce_kEiiPfS0__param_3];
	cvta.to.global.u64 	%rd1, %rd4;
	mov.u32 	%r71, %ctaid.y;
	mov.u32 	%r72, %ntid.y;
	mov.u32 	%r73, %tid.y;
	mad.lo.s32 	%r1, %r71, %r72, %r73;
	mov.u32 	%r74, %ctaid.x;
	mov.u32 	%r75, %ntid.x;
	mov.u32 	%r76, %tid.x;
	mad.lo.s32 	%r2, %r74, %r75, %r76;
	setp.ge.s32 	%p1, %r1, %r69;
	setp.ge.s32 	%p2, %r2, %r70;
	or.pred  	%p3, %p1, %p2;
	@%p3 bra 	$L__BB3_14;
	mov.u32 	%r3, %nctaid.z;
	mul.lo.s32 	%r4, %r70, %r69;
	mad.lo.s32 	%r78, %r70, %r1, %r2;
	cvt.s64.s32 	%rd2, %r78;
	setp.lt.u32 	%p4, %r3, 16;
	mov.f32 	%f81, 0f00000000;
	mov.b32 	%r113, 0;
	@%p4 bra 	$L__BB3_4;
	and.b32  	%r80, %r3, -16;
	neg.s32 	%r111, %r80;
	shl.b32 	%r109, %r4, 1;
	mul.lo.s32 	%r108, %r4, 3;
	shl.b32 	%r107, %r4, 2;
	mul.lo.s32 	%r106, %r4, 5;
	mul.lo.s32 	%r105, %r4, 6;
	mul.lo.s32 	%r104, %r4, 7;
	shl.b32 	%r103, %r4, 3;
	mul.lo.s32 	%r102, %r4, 9;
	mul.lo.s32 	%r101, %r4, 10;
	mul.lo.s32 	%r100, %r4, 11;
	mul.lo.s32 	%r99, %r4, 12;
	mul.lo.s32 	%r98, %r4, 13;
	mul.lo.s32 	%r97, %r4, 14;
	mul.lo.s32 	%r96, %r4, 15;
	mov.f32 	%f81, 0f00000000;
	mov.b32 	%r95, 0;
	mov.u32 	%r110, %r4;
$L__BB3_3:
	.pragma "nounroll";
	and.b32  	%r113, %r3, 65520;
	cvt.s64.s32 	%rd5, %r95;
	add.s64 	%rd6, %rd5, %rd2;
	shl.b64 	%rd7, %rd6, 2;
	add.s64 	%rd8, %rd1, %rd7;
	ld.global.f32 	%f17, [%rd8];
	add.f32 	%f18, %f81, %f17;
	cvt.s64.s32 	%rd9, %r110;
	add.s64 	%rd10, %rd9, %rd2;
	shl.b64 	%rd11, %rd10, 2;
	add.s64 	%rd12, %rd1, %rd11;
	ld.global.f32 	%f19, [%rd12];
	add.f32 	%f20, %f18, %f19;
	cvt.s64.s32 	%rd13, %r109;
	add.s64 	%rd14, %rd13, %rd2;
	shl.b64 	%rd15, %rd14, 2;
	add.s64 	%rd16, %rd1, %rd15;
	ld.global.f32 	%f21, [%rd16];
	add.f32 	%f22, %f20, %f21;
	cvt.s64.s32 	%rd17, %r108;
	add.s64 	%rd18, %rd17, %rd2;
	shl.b64 	%rd19, %rd18, 2;
	add.s64 	%rd20, %rd1, %rd19;
	ld.global.f32 	%f23, [%rd20];
	add.f32 	%f24, %f22, %f23;
	cvt.s64.s32 	%rd21, %r107;
	add.s64 	%rd22, %rd21, %rd2;
	shl.b64 	%rd23, %rd22, 2;
	add.s64 	%rd24, %rd1, %rd23;
	ld.global.f32 	%f25, [%rd24];
	add.f32 	%f26, %f24, %f25;
	cvt.s64.s32 	%rd25, %r106;
	add.s64 	%rd26, %rd25, %rd2;
	shl.b64 	%rd27, %rd26, 2;
	add.s64 	%rd28, %rd1, %rd27;
	ld.global.f32 	%f27, [%rd28];
	add.f32 	%f28, %f26, %f27;
	cvt.s64.s32 	%rd29, %r105;
	add.s64 	%rd30, %rd29, %rd2;
	shl.b64 	%rd31, %rd30, 2;
	add.s64 	%rd32, %rd1, %rd31;
	ld.global.f32 	%f29, [%rd32];
	add.f32 	%f30, %f28, %f29;
	cvt.s64.s32 	%rd33, %r104;
	add.s64 	%rd34, %rd33, %rd2;
	shl.b64 	%rd35, %rd34, 2;
	add.s64 	%rd36, %rd1, %rd35;
	ld.global.f32 	%f31, [%rd36];
	add.f32 	%f32, %f30, %f31;
	cvt.s64.s32 	%rd37, %r103;
	add.s64 	%rd38, %rd37, %rd2;
	shl.b64 	%rd39, %rd38, 2;
	add.s64 	%rd40, %rd1, %rd39;
	ld.global.f32 	%f33, [%rd40];
	add.f32 	%f34, %f32, %f33;
	cvt.s64.s32 	%rd41, %r102;
	add.s64 	%rd42, %rd41, %rd2;
	shl.b64 	%rd43, %rd42, 2;
	add.s64 	%rd44, %rd1, %rd43;
	ld.global.f32 	%f35, [%rd44];
	add.f32 	%f36, %f34, %f35;
	cvt.s64.s32 	%rd45, %r101;
	add.s64 	%rd46, %rd45, %rd2;
	shl.b64 	%rd47, %rd46, 2;
	add.s64 	%rd48, %rd1, %rd47;
	ld.global.f32 	%f37, [%rd48];
	add.f32 	%f38, %f36, %f37;
	cvt.s64.s32 	%rd49, %r100;
	add.s64 	%rd50, %rd49, %rd2;
	shl.b64 	%rd51, %rd50, 2;
	add.s64 	%rd52, %rd1, %rd51;
	ld.global.f32 	%f39, [%rd52];
	add.f32 	%f40, %f38, %f39;
	cvt.s64.s32 	%rd53, %r99;
	add.s64 	%rd54, %rd53, %rd2;
	shl.b64 	%rd55, %rd54, 2;
	add.s64 	%rd56, %rd1, %rd55;
	ld.global.f32 	%f41, [%rd56];
	add.f32 	%f42, %f40, %f41;
	cvt.s64.s32 	%rd57, %r98;
	add.s64 	%rd58, %rd57, %rd2;
	shl.b64 	%rd59, %rd58, 2;
	add.s64 	%rd60, %rd1, %rd59;
	ld.global.f32 	%f43, [%rd60];
	add.f32 	%f44, %f42, %f43;
	cvt.s64.s32 	%rd61, %r97;
	add.s64 	%rd62, %rd61, %rd2;
	shl.b64 	%rd63, %rd62, 2;
	add.s64 	%rd64, %rd1, %rd63;
	ld.global.f32 	%f45, [%rd64];
	add.f32 	%f46, %f44, %f45;
	cvt.s64.s32 	%rd65, %r96;
	add.s64 	%rd66, %rd65, %rd2;
	shl.b64 	%rd67, %rd66, 2;
	add.s64 	%rd68, %rd1, %rd67;
	ld.global.f32 	%f47, [%rd68];
	add.f32 	%f81, %f46, %f47;
	add.s32 	%r111, %r111, 16;
	shl.b32 	%r81, %r4, 4;
	add.s32 	%r110, %r110, %r81;
	add.s32 	%r109, %r109, %r81;
	add.s32 	%r108, %r108, %r81;
	add.s32 	%r107, %r107, %r81;
	add.s32 	%r106, %r106, %r81;
	add.s32 	%r105, %r105, %r81;
	add.s32 	%r104, %r104, %r81;
	add.s32 	%r103, %r103, %r81;
	add.s32 	%r102, %r102, %r81;
	add.s32 	%r101, %r101, %r81;
	add.s32 	%r100, %r100, %r81;
	add.s32 	%r99, %r99, %r81;
	add.s32 	%r98, %r98, %r81;
	add.s32 	%r97, %r97, %r81;
	add.s32 	%r96, %r96, %r81;
	add.s32 	%r95, %r95, %r81;
	setp.ne.s32 	%p5, %r111, 0;
	@%p5 bra 	$L__BB3_3;
$L__BB3_4:
	and.b32  	%r56, %r3, 15;
	setp.eq.s32 	%p6, %r56, 0;
	@%p6 bra 	$L__BB3_13;
	and.b32  	%r57, %r3, 7;
	setp.lt.u32 	%p7, %r56, 8;
	@%p7 bra 	$L__BB3_7;
	mul.lo.s32 	%r82, %r4, %r113;
	cvt.s64.s32 	%rd69, %r82;
	add.s64 	%rd70, %rd69, %rd2;
	shl.b64 	%rd71, %rd70, 2;
	add.s64 	%rd72, %rd1, %rd71;
	ld.global.f32 	%f49, [%rd72];
	add.f32 	%f50, %f81, %f49;
	add.s32 	%r83, %r82, %r4;
	cvt.s64.s32 	%rd73, %r83;
	add.s64 	%rd74, %rd73, %rd2;
	shl.b64 	%rd75, %rd74, 2;
	add.s64 	%rd76, %rd1, %rd75;
	ld.global.f32 	%f51, [%rd76];
	add.f32 	%f52, %f50, %f51;
	add.s32 	%r84, %r83, %r4;
	cvt.s64.s32 	%rd77, %r84;
	add.s64 	%rd78, %rd77, %rd2;
	shl.b64 	%rd79, %rd78, 2;
	add.s64 	%rd80, %rd1, %rd79;
	ld.global.f32 	%f53, [%rd80];
	add.f32 	%f54, %f52, %f53;
	add.s32 	%r85, %r84, %r4;
	cvt.s64.s32 	%rd81, %r85;
	add.s64 	%rd82, %rd81, %rd2;
	shl.b64 	%rd83, %rd82, 2;
	add.s64 	%rd84, %rd1, %rd83;
	ld.global.f32 	%f55, [%rd84];
	add.f32 	%f56, %f54, %f55;
	add.s32 	%r86, %r85, %r4;
	cvt.s64.s32 	%rd85, %r86;
	add.s64 	%rd86, %rd85, %rd2;
	shl.b64 	%rd87, %rd86, 2;
	add.s64 	%rd88, %rd1, %rd87;
	ld.global.f32 	%f57, [%rd88];
	add.f32 	%f58, %f56, %f57;
	add.s32 	%r87, %r86, %r4;
	cvt.s64.s32 	%rd89, %r87;
	add.s64 	%rd90, %rd89, %rd2;
	shl.b64 	%rd91, %rd90, 2;
	add.s64 	%rd92, %rd1, %rd91;
	ld.global.f32 	%f59, [%rd92];
	add.f32 	%f60, %f58, %f59;
	add.s32 	%r88, %r87, %r4;
	cvt.s64.s32 	%rd93, %r88;
	add.s64 	%rd94, %rd93, %rd2;
	shl.b64 	%rd95, %rd94, 2;
	add.s64 	%rd96, %rd1, %rd95;
	ld.global.f32 	%f61, [%rd96];
	add.f32 	%f62, %f60, %f61;
	add.s32 	%r89, %r88, %r4;
	cvt.s64.s32 	%rd97, %r89;
	add.s64 	%rd98, %rd97, %rd2;
	shl.b64 	%rd99, %rd98, 2;
	add.s64 	%rd100, %rd1, %rd99;
	ld.global.f32 	%f63, [%rd100];
	add.f32 	%f81, %f62, %f63;
	add.s32 	%r113, %r113, 8;
$L__BB3_7:
	setp.eq.s32 	%p8, %r57, 0;
	@%p8 bra 	$L__BB3_13;
	and.b32  	%r60, %r3, 3;
	setp.lt.u32 	%p9, %r57, 4;
	@%p9 bra 	$L__BB3_10;
	mul.lo.s32 	%r90, %r4, %r113;
	cvt.s64.s32 	%rd101, %r90;
	add.s64 	%rd102, %rd101, %rd2;
	shl.b64 	%rd103, %rd102, 2;
	add.s64 	%rd104, %rd1, %rd103;
	ld.global.f32 	%f65, [%rd104];
	add.f32 	%f66, %f81, %f65;
	add.s32 	%r91, %r90, %r4;
	cvt.s64.s32 	%rd105, %r91;
	add.s64 	%rd106, %rd105, %rd2;
	shl.b64 	%rd107, %rd106, 2;
	add.s64 	%rd108, %rd1, %rd107;
	ld.global.f32 	%f67, [%rd108];
	add.f32 	%f68, %f66, %f67;
	add.s32 	%r92, %r91, %r4;
	cvt.s64.s32 	%rd109, %r92;
	add.s64 	%rd110, %rd109, %rd2;
	shl.b64 	%rd111, %rd110, 2;
	add.s64 	%rd112, %rd1, %rd111;
	ld.global.f32 	%f69, [%rd112];
	add.f32 	%f70, %f68, %f69;
	add.s32 	%r93, %r92, %r4;
	cvt.s64.s32 	%rd113, %r93;
	add.s64 	%rd114, %rd113, %rd2;
	shl.b64 	%rd115, %rd114, 2;
	add.s64 	%rd116, %rd1, %rd115;
	ld.global.f32 	%f71, [%rd116];
	add.f32 	%f81, %f70, %f71;
	add.s32 	%r113, %r113, 4;
$L__BB3_10:
	setp.eq.s32 	%p10, %r60, 0;
	@%p10 bra 	$L__BB3_13;
	mul.lo.s32 	%r94, %r113, %r70;
	mul.lo.s32 	%r116, %r94, %r69;
	neg.s32 	%r115, %r60;
$L__BB3_12:
	.pragma "nounroll";
	cvt.s64.s32 	%rd117, %r116;
	add.s64 	%rd118, %rd117, %rd2;
	shl.b64 	%rd119, %rd118, 2;
	add.s64 	%rd120, %rd1, %rd119;
	ld.global.f32 	%f72, [%rd120];
	add.f32 	%f81, %f81, %f72;
	add.s32 	%r116, %r116, %r4;
	add.s32 	%r115, %r115, 1;
	setp.ne.s32 	%p11, %r115, 0;
	@%p11 bra 	$L__BB3_12;
$L__BB3_13:
	cvta.to.global.u64 	%rd121, %rd3;
	shl.b64 	%rd122, %rd2, 2;
	add.s64 	%rd123, %rd121, %rd122;
	st.global.f32 	[%rd123], %f81;
$L__BB3_14:
	ret;

}


// ===== COMPILED SASS (sm_100) =====

	.target	sm_100

	.elftype	@"ET_EXEC"


//--------------------- .note.nv.tkinfo           --------------------------
	.section	.note.nv.tkinfo,"",@"SHT_NOTE"
	.sectionflags	@"SHF_NOTE_NV_TKINFO"
	.tkinfo
        /*0018*/ 	.word	0x00000002
        /*0030*/ 	.string	""
        /*0030*/ 	.string	"ptxas"
        /*0030*/ 	.string	"Cuda compilation tools, release 13.0, V13.0.88"
        /*0030*/ 	.string	"Build cuda_13.0.r13.0/compiler.36424714_0"
        /*0030*/ 	.string	"-arch sm_100 -m 64 "



//--------------------- .note.nv.cuinfo           --------------------------
	.section	.note.nv.cuinfo,"",@"SHT_NOTE"
	.sectionflags	@"SHF_NOTE_NV_CUINFO"
        /*0018*/ 	.short	0x0002
        /*001a*/ 	.short	0x0064
        /*001c*/ 	.short	0x0082
	.zero		2


//--------------------- .nv.info                  --------------------------
	.section	.nv.info,"",@"SHT_CUDA_INFO"
	.align	4


	//----- nvinfo : EIATTR_REGCOUNT
	.align		4
        /*0000*/ 	.byte	0x04, 0x2f
        /*0002*/ 	.short	(.L_1 - .L_0)
	.align		4
.L_0:
        /*0004*/ 	.word	index@(_ZN13matmul_l1_reg13matmul_l1_regEiiiPKfS1_Pf)
        /*0008*/ 	.word	0x00000028


	//----- nvinfo : EIATTR_FRAME_SIZE
	.align		4
.L_1:
        /*000c*/ 	.byte	0x04, 0x11
        /*000e*/ 	.short	(.L_3 - .L_2)
	.align		4
.L_2:
        /*0010*/ 	.word	index@(_ZN13matmul_l1_reg13matmul_l1_regEiiiPKfS1_Pf)
        /*0014*/ 	.word	0x00000000


	//----- nvinfo : EIATTR_REGCOUNT
	.align		4
.L_3:
        /*0018*/ 	.byte	0x04, 0x2f
        /*001a*/ 	.short	(.L_5 - .L_4)
	.align		4
.L_4:
        /*001c*/ 	.word	index@(_ZN15matmul_improved15matmul_improvedEiiiPKfS1_Pf)
        /*0020*/ 	.word	0x00000038


	//----- nvinfo : EIATTR_FRAME_SIZE
	.align		4
.L_5:
        /*0024*/ 	.byte	0x04, 0x11
        /*0026*/ 	.short	(.L_7 - .L_6)
	.align		4
.L_6:
        /*0028*/ 	.word	index@(_ZN15matmul_improved15matmul_improvedEiiiPKfS1_Pf)
        /*002c*/ 	.word	0x00000000


	//----- nvinfo : EIATTR_REGCOUNT
	.align		4
.L_7:
        /*0030*/ 	.byte	0x04, 0x2f
        /*0032*/ 	.short	(.L_9 - .L_8)
	.align		4
.L_8:
        /*0034*/ 	.word	index@(_ZN22matmul_improved_reduce23matmul_improved_reducekEiiiPKfS1_Pf)
        /*0038*/ 	.word	0x00000030


	//----- nvinfo : EIATTR_FRAME_SIZE
	.align		4
.L_9:
        /*003c*/ 	.byte	0x04, 0x11
        /*003e*/ 	.short	(.L_11 - .L_10)
	.align		4
.L_10:
        /*0040*/ 	.word	index@(_ZN22matmul_improved_reduce23matmul_improved_reducekEiiiPKfS1_Pf)
        /*0044*/ 	.word	0x00000000


	//----- nvinfo : EIATTR_REGCOUNT
	.align		4
.L_11:
        /*0048*/ 	.byte	0x04, 0x2f
        /*004a*/ 	.short	(.L_13 - .L_12)
	.align		4
.L_12:
        /*004c*/ 	.word	index@(_ZN22matmul_improved_reduce8reduce_kEiiPfS0_)
        /*0050*/ 	.word	0x00000020


	//----- nvinfo : EIATTR_FRAME_SIZE
	.align		4
.L_13:
        /*0054*/ 	.byte	0x04, 0x11
        /*0056*/ 	.short	(.L_15 - .L_14)
	.align		4
.L_14:
        /*0058*/ 	.word	index@(_ZN22matmul_improved_reduce8reduce_kEiiPfS0_)
        /*005c*/ 	.word	0x00000000


	//----- nvinfo : EIATTR_MIN_STACK_SIZE
	.align		4
.L_15:
        /*0060*/ 	.byte	0x04, 0x12
        /*0062*/ 	.short	(.L_17 - .L_16)
	.align		4
.L_16:
        /*0064*/ 	.word	index@(_ZN22matmul_improved_reduce8reduce_kEiiPfS0_)
        /*0068*/ 	.word	0x00000000


	//----- nvinfo : EIATTR_MIN_STACK_SIZE
	.align		4
.L_17:
        /*006c*/ 	.byte	0x04, 0x12
        /*006e*/ 	.short	(.L_19 - .L_18)
	.align		4
.L_18:
        /*0070*/ 	.word	index@(_ZN22matmul_improved_reduce23matmul_improved_reducekEiiiPKfS1_Pf)
        /*0074*/ 	.word	0x00000000


	//----- nvinfo : EIATTR_MIN_STACK_SIZE
	.align		4
.L_19:
        /*0078*/ 	.byte	0x04, 0x12
        /*007a*/ 	.short	(.L_21 - .L_20)
	.align		4
.L_20:
        /*007c*/ 	.word	index@(_ZN15matmul_improved15matmul_improvedEiiiPKfS1_Pf)
        /*0080*/ 	.word	0x00000000


	//----- nvinfo : EIATTR_MIN_STACK_SIZE
	.align		4
.L_21:
        /*0084*/ 	.byte	0x04, 0x12
        /*0086*/ 	.short	(.L_23 - .L_22)
	.align		4
.L_22:
        /*0088*/ 	.word	index@(_ZN13matmul_l1_reg13matmul_l1_regEiiiPKfS1_Pf)
        /*008c*/ 	.word	0x00000000
.L_23:


//--------------------- .nv.compat                --------------------------
	.section	.nv.compat,"",@"SHT_CUDA_COMPAT_INFO"
	.align	4
        /*0000*/ 	.byte	0x02, 0x09, 0x00, 0x00, 0x02, 0x02, 0x01, 0x00, 0x02, 0x05, 0x05, 0x00, 0x03, 0x07, 0x01, 0x01
        /*0010*/ 	.byte	0x02, 0x03, 0x00, 0x00, 0x02, 0x06, 0x01, 0x00, 0x04, 0x0b, 0x08, 0x00, 0x09, 0x00, 0x00, 0x00
        /*0020*/ 	.byte	0x00, 0x00, 0x00, 0x00


//--------------------- .nv.info._ZN22matmul_improved_reduce8reduce_kEiiPfS0_ --------------------------
	.section	.nv.info._ZN22matmul_improved_reduce8reduce_kEiiPfS0_,"",@"SHT_CUDA_INFO"
	.sectionflags	@""
	.align	4


	//----- nvinfo : EIATTR_CUDA_API_VERSION
	.align		4
        /*0000*/ 	.byte	0x04, 0x37
        /*0002*/ 	.short	(.L_25 - .L_24)
.L_24:
        /*0004*/ 	.word	0x00000082


	//----- nvinfo : EIATTR_KPARAM_INFO
	.align		4
.L_25:
        /*0008*/ 	.byte	0x04, 0x17
        /*000a*/ 	.short	(.L_27 - .L_26)
.L_26:
        /*000c*/ 	.word	0x00000000
        /*0010*/ 	.short	0x0003
        /*0012*/ 	.short	0x0010
        /*0014*/ 	.byte	0x00, 0xf5, 0x21, 0x00


	//----- nvinfo : EIATTR_KPARAM_INFO
	.align		4
.L_27:
        /*0018*/ 	.byte	0x04, 0x17
        /*001a*/ 	.short	(.L_29 - .L_28)
.L_28:
        /*001c*/ 	.word	0x00000000
        /*0020*/ 	.short	0x0002
        /*0022*/ 	.short	0x0008
        /*0024*/ 	.byte	0x00, 0xf5, 0x21, 0x00


	//----- nvinfo : EIATTR_KPARAM_INFO
	.align		4
.L_29:
        /*0028*/ 	.byte	0x04, 0x17
        /*002a*/ 	.short	(.L_31 - .L_30)
.L_30:
        /*002c*/ 	.word	0x00000000
        /*0030*/ 	.short	0x0001
        /*0032*/ 	.short	0x0004
        /*0034*/ 	.byte	0x00, 0xf0, 0x11, 0x00


	//----- nvinfo : EIATTR_KPARAM_INFO
	.align		4
.L_31:
        /*0038*/ 	.byte	0x04, 0x17
        /*003a*/ 	.short	(.L_33 - .L_32)
.L_32:
        /*003c*/ 	.word	0x00000000
        /*0040*/ 	.short	0x0000
        /*0042*/ 	.short	0x0000
        /*0044*/ 	.byte	0x00, 0xf0, 0x11, 0x00


	//----- nvinfo : EIATTR_SPARSE_MMA_MASK
	.align		4
.L_33:
        /*0048*/ 	.byte	0x03, 0x50
        /*004a*/ 	.short	0x0000


	//----- nvinfo : EIATTR_MAXREG_COUNT
	.align		4
        /*004c*/ 	.byte	0x03, 0x1b
        /*004e*/ 	.short	0x00ff


	//----- nvinfo : EIATTR_MERCURY_ISA_VERSION
	.align		4
        /*0050*/ 	.byte	0x03, 0x5f
        /*0052*/ 	.short	0x0101


	//----- nvinfo : EIATTR_VRC_CTA_INIT_COUNT
	.align		4
        /*0054*/ 	.byte	0x02, 0x4a
	.zero		1
	.zero		1


	//----- nvinfo : EIATTR_EXIT_INSTR_OFFSETS
	.align		4
        /*0058*/ 	.byte	0x04, 0x1c
        /*005a*/ 	.short	(.L_35 - .L_34)


	//   ....[0]....
.L_34:
        /*005c*/ 	.word	0x000000c0


	//   ....[1]....
        /*0060*/ 	.word	0x00001150


	//----- nvinfo : EIATTR_CBANK_PARAM_SIZE
	.align		4
.L_35:
        /*0064*/ 	.byte	0x03, 0x19
        /*0066*/ 	.short	0x0018


	//----- nvinfo : EIATTR_PARAM_CBANK
	.align		4
        /*0068*/ 	.byte	0x04, 0x0a
        /*006a*/ 	.short	(.L_37 - .L_36)
	.align		4
.L_36:
        /*006c*/ 	.word	index@(.nv.constant0._ZN22matmul_improved_reduce8reduce_kEiiPfS0_)
        /*0070*/ 	.short	0x0380
        /*0072*/ 	.short	0x0018


	//----- nvinfo : EIATTR_SW_WAR
	.align		4
.L_37:
        /*0074*/ 	.byte	0x04, 0x36
        /*0076*/ 	.short	(.L_39 - .L_38)
.L_38:
        /*0078*/ 	.word	0x00000008
.L_39:


//--------------------- .nv.info._ZN22matmul_improved_reduce23matmul_improved_reducekEiiiPKfS1_Pf --------------------------
	.section	.nv.info._ZN22matmul_improved_reduce23matmul_improved_reducekEiiiPKfS1_Pf,"",@"SHT_CUDA_INFO"
	.sectionflags	@""
	.align	4


	//----- nvinfo : EIATTR_CUDA_API_VERSION
	.align		4
        /*0000*/ 	.byte	0x04, 0x37
        /*0002*/ 	.short	(.L_41 - .L_40)
.L_40:
        /*0004*/ 	.word	0x00000082


	//----- nvinfo : EIATTR_KPARAM_INFO
	.align		4
.L_41:
        /*0008*/ 	.byte	0x04, 0x17
        /*000a*/ 	.short	(.L_43 - .L_42)
.L_42:
        /*000c*/ 	.word	0x00000000
        /*0010*/ 	.short	0x0005
        /*0012*/ 	.short	0x0020
        /*0014*/ 	.byte	0x00, 0xf5, 0x21, 0x00


	//----- nvinfo : EIATTR_KPARAM_INFO
	.align		4
.L_43:
        /*0018*/ 	.byte	0x04, 0x17
        /*001a*/ 	.short	(.L_45 - .L_44)
.L_44:
        /*001c*/ 	.word	0x00000000
        /*0020*/ 	.short	0x0004
        /*0022*/ 	.short	0x0018
        /*0024*/ 	.byte	0x00, 0xf5, 0x21, 0x00


	//----- nvinfo : EIATTR_KPARAM_INFO
	.align		4
.L_45:
        /*0028*/ 	.byte	0x04, 0x17
        /*002a*/ 	.short	(.L_47 - .L_46)
.L_46:
        /*002c*/ 	.word	0x00000000
        /*0030*/ 	.short	0x0003
        /*0032*/ 	.short	0x0010
        /*0034*/ 	.byte	0x00, 0xf5, 0x21, 0x00


	//----- nvinfo : EIATTR_KPARAM_INFO
	.align		4
.L_47:
        /*0038*/ 	.byte	0x04, 0x17
        /*003a*/ 	.short	(.L_49 - .L_48)
.L_48:
        /*003c*/ 	.word	0x00000000
        /*0040*/ 	.short	0x0002
        /*0042*/ 	.short	0x0008
        /*0044*/ 	.byte	0x00, 0xf0, 0x11, 0x00


	//----- nvinfo : EIATTR_KPARAM_INFO
	.align		4
.L_49:
        /*0048*/ 	.byte	0x04, 0x17
        /*004a*/ 	.short	(.L_51 - .L_50)
.L_50:
        /*004c*/ 	.word	0x00000000
        /*0050*/ 	.short	0x0001
        /*0052*/ 	.short	0x0004
        /*0054*/ 	.byte	0x00, 0xf0, 0x11, 0x00


	//----- nvinfo : EIATTR_KPARAM_INFO
	.align		4
.L_51:
        /*0058*/ 	.byte	0x04, 0x17
        /*005a*/ 	.short	(.L_53 - .L_52)
.L_52:
        /*005c*/ 	.word	0x00000000
        /*0060*/ 	.short	0x0000
        /*0062*/ 	.short	0x0000
        /*0064*/ 	.byte	0x00, 0xf0, 0x11, 0x00


	//----- nvinfo : EIATTR_SPARSE_MMA_MASK
	.align		4
.L_53:
        /*0068*/ 	.byte	0x03, 0x50
        /*006a*/ 	.short	0x0000


	//----- nvinfo : EIATTR_MAXREG_COUNT
	.align		4
        /*006c*/ 	.byte	0x03, 0x1b
        /*006e*/ 	.short	0x00ff


	//----- nvinfo : EIATTR_NUM_BARRIERS
	.align		4
        /*0070*/ 	.byte	0x02, 0x4c
        /*0072*/ 	.byte	0x01
	.zero		1


	//----- nvinfo : EIATTR_MERCURY_ISA_VERSION
	.align		4
        /*0074*/ 	.byte	0x03, 0x5f
        /*0076*/ 	.short	0x0101


	//----- nvinfo : EIATTR_VRC_CTA_INIT_COUNT
	.align		4
        /*0078*/ 	.byte	0x02, 0x4a
	.zero		1
	.zero		1


	//----- nvinfo : EIATTR_EXIT_INSTR_OFFSETS
	.align		4
        /*007c*/ 	.byte	0x04, 0x1c
        /*007e*/ 	.short	(.L_55 - .L_54)


	//   ....[0]....
.L_54:
        /*0080*/ 	.word	0x00001bd0


	//   ....[1]....
        /*0084*/ 	.word	0x00001bf0


	//----- nvinfo : EIATTR_CBANK_PARAM_SIZE
	.align		4
.L_55:
        /*0088*/ 	.byte	0x03, 0x19
        /*008a*/ 	.short	0x0028


	//----- nvinfo : EIATTR_PARAM_CBANK
	.align		4
        /*008c*/ 	.byte	0x04, 0x0a
        /*008e*/ 	.short	(.L_57 - .L_56)
	.align		4
.L_56:
        /*0090*/ 	.word	index@(.nv.constant0._ZN22matmul_improved_reduce23matmul_improved_reducekEiiiPKfS1_Pf)
        /*0094*/ 	.short	0x0380
        /*0096*/ 	.short	0x0028


	//----- nvinfo : EIATTR_SW_WAR
	.align		4
.L_57:
        /*0098*/ 	.byte	0x04, 0x36
        /*009a*/ 	.short	(.L_59 - .L_58)
.L_58:
        /*009c*/ 	.word	0x00000008
.L_59:


//--------------------- .nv.info._ZN15matmul_improved15matmul_improvedEiiiPKfS1_Pf --------------------------
	.section	.nv.info._ZN15matmul_improved15matmul_improvedEiiiPKfS1_Pf,"",@"SHT_CUDA_INFO"
	.sectionflags	@""
	.align	4


	//----- nvinfo : EIATTR_CUDA_API_VERSION
	.align		4
        /*0000*/ 	.byte	0x04, 0x37
        /*0002*/ 	.short	(.L_61 - .L_60)
.L_60:
        /*0004*/ 	.word	0x00000082


	//----- nvinfo : EIATTR_KPARAM_INFO
	.align		4
.L_61:
        /*0008*/ 	.byte	0x04, 0x17
        /*000a*/ 	.short	(.L_63 - .L_62)
.L_62:
        /*000c*/ 	.word	0x00000000
        /*0010*/ 	.short	0x0005
        /*0012*/ 	.short	0x0020
        /*0014*/ 	.byte	0x00, 0xf5, 0x21, 0x00


	//----- nvinfo : EIATTR_KPARAM_INFO
	.align		4
.L_63:
        /*0018*/ 	.byte	0x04, 0x17
        /*001a*/ 	.short	(.L_65 - .L_64)
.L_64:
        /*001c*/ 	.word	0x00000000
        /*0020*/ 	.short	0x0004
        /*0022*/ 	.short	0x0018
        /*0024*/ 	.byte	0x00, 0xf5, 0x21, 0x00


	//----- nvinfo : EIATTR_KPARAM_INFO
	.align		4
.L_65:
        /*0028*/ 	.byte	0x04, 0x17
        /*002a*/ 	.short	(.L_67 - .L_66)
.L_66:
        /*002c*/ 	.word	0x00000000
        /*0030*/ 	.short	0x0003
        /*0032*/ 	.short	0x0010
        /*0034*/ 	.byte	0x00, 0xf5, 0x21, 0x00


	//----- nvinfo : EIATTR_KPARAM_INFO
	.align		4
.L_67:
        /*0038*/ 	.byte	0x04, 0x17
        /*003a*/ 	.short	(.L_69 - .L_68)
.L_68:
        /*003c*/ 	.word	0x00000000
        /*0040*/ 	.short	0x0002
        /*0042*/ 	.short	0x0008
        /*0044*/ 	.byte	0x00, 0xf0, 0x11, 0x00


	//----- nvinfo : EIATTR_KPARAM_INFO
	.align		4
.L_69:
        /*0048*/ 	.byte	0x04, 0x17
        /*004a*/ 	.short	(.L_71 - .L_70)
.L_70:
        /*004c*/ 	.word	0x00000000
        /*0050*/ 	.short	0x0001
        /*0052*/ 	.short	0x0004
        /*0054*/ 	.byte	0x00, 0xf0, 0x11, 0x00


	//----- nvinfo : EIATTR_KPARAM_INFO
	.align		4
.L_71:
        /*0058*/ 	.byte	0x04, 0x17
        /*005a*/ 	.short	(.L_73 - .L_72)
.L_72:
        /*005c*/ 	.word	0x00000000
        /*0060*/ 	.short	0x0000
        /*0062*/ 	.short	0x0000
        /*0064*/ 	.byte	0x00, 0xf0, 0x11, 0x00


	//----- nvinfo : EIATTR_SPARSE_MMA_MASK
	.align		4
.L_73:
        /*0068*/ 	.byte	0x03, 0x50
        /*006a*/ 	.short	0x0000


	//----- nvinfo : EIATTR_MAXREG_COUNT
	.align		4
        /*006c*/ 	.byte	0x03, 0x1b
        /*006e*/ 	.short	0x00ff


	//----- nvinfo : EIATTR_NUM_BARRIERS
	.align		4
        /*0070*/ 	.byte	0x02, 0x4c
        /*0072*/ 	.byte	0x01
	.zero		1


	//----- nvinfo : EIATTR_MERCURY_ISA_VERSION
	.align		4
        /*0074*/ 	.byte	0x03, 0x5f
        /*0076*/ 	.short	0x0101


	//----- nvinfo : EIATTR_VRC_CTA_INIT_COUNT
	.align		4
        /*0078*/ 	.byte	0x02, 0x4a
	.zero		1
	.zero		1


	//----- nvinfo : EIATTR_EXIT_INSTR_OFFSETS
	.align		4
        /*007c*/ 	.byte	0x04, 0x1c
        /*007e*/ 	.short	(.L_75 - .L_74)


	//   ....[0]....
.L_74:
        /*0080*/ 	.word	0x00001ac0


	//   ....[1]....
        /*0084*/ 	.word	0x00001ae0


	//----- nvinfo : EIATTR_CBANK_PARAM_SIZE
	.align		4
.L_75:
        /*0088*/ 	.byte	0x03, 0x19
        /*008a*/ 	.short	0x0028


	//----- nvinfo : EIATTR_PARAM_CBANK
	.align		4
        /*008c*/ 	.byte	0x04, 0x0a
        /*008e*/ 	.short	(.L_77 - .L_76)
	.align		4
.L_76:
        /*0090*/ 	.word	index@(.nv.constant0._ZN15matmul_improved15matmul_improvedEiiiPKfS1_Pf)
        /*0094*/ 	.short	0x0380
        /*0096*/ 	.short	0x0028


	//----- nvinfo : EIATTR_SW_WAR
	.align		4
.L_77:
        /*0098*/ 	.byte	0x04, 0x36
        /*009a*/ 	.short	(.L_79 - .L_78)
.L_78:
        /*009c*/ 	.word	0x00000008
.L_79:


//--------------------- .nv.info._ZN13matmul_l1_reg13matmul_l1_regEiiiPKfS1_Pf --------------------------
	.section	.nv.info._ZN13matmul_l1_reg13matmul_l1_regEiiiPKfS1_Pf,"",@"SHT_CUDA_INFO"
	.sectionflags	@""
	.align	4


	//----- nvinfo : EIATTR_CUDA_API_VERSION
	.align		4
        /*0000*/ 	.byte	0x04, 0x37
        /*0002*/ 	.short	(.L_81 - .L_80)
.L_80:
        /*0004*/ 	.word	0x00000082


	//----- nvinfo : EIATTR_KPARAM_INFO
	.align		4
.L_81:
        /*0008*/ 	.byte	0x04, 0x17
        /*000a*/ 	.short	(.L_83 - .L_82)
.L_82:
        /*000c*/ 	.word	0x00000000
        /*0010*/ 	.short	0x0005
        /*0012*/ 	.short	0x0020
        /*0014*/ 	.byte	0x00, 0xf5, 0x21, 0x00


	//----- nvinfo : EIATTR_KPARAM_INFO
	.align		4
.L_83:
        /*0018*/ 	.byte	0x04, 0x17
        /*001a*/ 	.short	(.L_85 - .L_84)
.L_84:
        /*001c*/ 	.word	0x00000000
        /*0020*/ 	.short	0x0004
        /*0022*/ 	.short	0x0018
        /*0024*/ 	.byte	0x00, 0xf5, 0x21, 0x00


	//----- nvinfo : EIATTR_KPARAM_INFO
	.align		4
.L_85:
        /*0028*/ 	.byte	0x04, 0x17
        /*002a*/ 	.short	(.L_87 - .L_86)
.L_86:
        /*002c*/ 	.word	0x00000000
        /*0030*/ 	.short	0x0003
        /*0032*/ 	.short	0x0010
        /*0034*/ 	.byte	0x00, 0xf5, 0x21, 0x00


	//----- nvinfo : EIATTR_KPARAM_INFO
	.align		4
.L_87:
        /*0038*/ 	.byte	0x04, 0x17
        /*003a*/ 	.short	(.L_89 - .L_88)
.L_88:
        /*003c*/ 	.word	0x00000000
        /*0040*/ 	.short	0x0002
        /*0042*/ 	.short	0x0008
        /*0044*/ 	.byte	0x00, 0xf0, 0x11, 0x00


	//----- nvinfo : EIATTR_KPARAM_INFO
	.align		4
.L_89:
        /*0048*/ 	.byte	0x04, 0x17
        /*004a*/ 	.short	(.L_91 - .L_90)
.L_90:
        /*004c*/ 	.word	0x00000000
        /*0050*/ 	.short	0x0001
        /*0052*/ 	.short	0x0004
        /*0054*/ 	.byte	0x00, 0xf0, 0x11, 0x00


	//----- nvinfo : EIATTR_KPARAM_INFO
	.align		4
.L_91:
        /*0058*/ 	.byte	0x04, 0x17
        /*005a*/ 	.short	(.L_93 - .L_92)
.L_92:
        /*005c*/ 	.word	0x00000000
        /*0060*/ 	.short	0x0000
        /*0062*/ 	.short	0x0000
        /*0064*/ 	.byte	0x00, 0xf0, 0x11, 0x00


	//----- nvinfo : EIATTR_SPARSE_MMA_MASK
	.align		4
.L_93:
        /*0068*/ 	.byte	0x03, 0x50
        /*006a*/ 	.short	0x0000


	//----- nvinfo : EIATTR_MAXREG_COUNT
	.align		4
        /*006c*/ 	.byte	0x03, 0x1b
        /*006e*/ 	.short	0x00ff


	//----- nvinfo : EIATTR_NUM_BARRIERS
	.align		4
        /*0070*/ 	.byte	0x02, 0x4c
        /*0072*/ 	.byte	0x01
	.zero		1


	//----- nvinfo : EIATTR_MERCURY_ISA_VERSION
	.align		4
        /*0074*/ 	.byte	0x03, 0x5f
        /*0076*/ 	.short	0x0101


	//----- nvinfo : EIATTR_VRC_CTA_INIT_COUNT
	.align		4
        /*0078*/ 	.byte	0x02, 0x4a
	.zero		1
	.zero		1


	//----- nvinfo : EIATTR_EXIT_INSTR_OFFSETS
	.align		4
        /*007c*/ 	.byte	0x04, 0x1c
        /*007e*/ 	.short	(.L_95 - .L_94)


	//   ....[0]....
.L_94:
        /*0080*/ 	.word	0x00000100


	//   ....[1]....
        /*0084*/ 	.word	0x00001650


	//----- nvinfo : EIATTR_CBANK_PARAM_SIZE
	.align		4
.L_95:
        /*0088*/ 	.byte	0x03, 0x19
        /*008a*/ 	.short	0x0028


	//----- nvinfo : EIATTR_PARAM_CBANK
	.align		4
        /*008c*/ 	.byte	0x04, 0x0a
        /*008e*/ 	.short	(.L_97 - .L_96)
	.align		4
.L_96:
        /*0090*/ 	.word	index@(.nv.constant0._ZN13matmul_l1_reg13matmul_l1_regEiiiPKfS1_Pf)
        /*0094*/ 	.short	0x0380
        /*0096*/ 	.short	0x0028


	//----- nvinfo : EIATTR_SW_WAR
	.align		4
.L_97:
        /*0098*/ 	.byte	0x04, 0x36
        /*009a*/ 	.short	(.L_99 - .L_98)
.L_98:
        /*009c*/ 	.word	0x00000008
.L_99:


//--------------------- .nv.callgraph             --------------------------
	.section	.nv.callgraph,"",@"SHT_CUDA_CALLGRAPH"
	.align	4
	.sectionentsize	8
	.align		4
        /*0000*/ 	.word	0x00000000
	.align		4
        /*0004*/ 	.word	0xffffffff
	.align		4
        /*0008*/ 	.word	0x00000000
	.align		4
        /*000c*/ 	.word	0xfffffffe
	.align		4
        /*0010*/ 	.word	0x00000000
	.align		4
        /*0014*/ 	.word	0xfffffffd
	.align		4
        /*0018*/ 	.word	0x00000000
	.align		4
        /*001c*/ 	.word	0xfffffffc


//--------------------- .text._ZN22matmul_improved_reduce8reduce_kEiiPfS0_ --------------------------
	.section	.text._ZN22matmul_improved_reduce8reduce_kEiiPfS0_,"ax",@progbits
	.align	128
        .global         _ZN22matmul_improved_reduce8reduce_kEiiPfS0_
        .type           _ZN22matmul_improved_reduce8reduce_kEiiPfS0_,@function
        .size           _ZN22matmul_improved_reduce8reduce_kEiiPfS0_,(.L_x_24 - _ZN22matmul_improved_reduce8reduce_kEiiPfS0_)
        .other          _ZN22matmul_improved_reduce8reduce_kEiiPfS0_,@"STO_CUDA_ENTRY STV_DEFAULT"
_ZN22matmul_improved_reduce8reduce_kEiiPfS0_:
.text._ZN22matmul_improved_reduce8reduce_kEiiPfS0_:
[----:B------:R-:W-:Y:S01]  /*0000*/  LDC R1, c[0x0][0x37c] ;  /* 0x0000df00ff017b82 */ /* 0x000fe20000000800 */
[----:B------:R-:W0:Y:S07]  /*0010*/  S2R R5, SR_TID.X ;  /* 0x0000000000057919 */ /* 0x000e2e0000002100 */
[----:B------:R-:W1:Y:S01]  /*0020*/  LDC R0, c[0x0][0x364] ;  /* 0x0000d900ff007b82 */ /* 0x000e620000000800 */
[----:B------:R-:W1:Y:S07]  /*0030*/  S2R R3, SR_TID.Y ;  /* 0x0000000000037919 */ /* 0x000e6e0000002200 */
[----:B------:R-:W0:Y:S08]  /*0040*/  S2UR UR5, SR_CTAID.X ;  /* 0x00000000000579c3 */ /* 0x000e300000002500 */
[----:B------:R-:W0:Y:S08]  /*0050*/  LDC R2, c[0x0][0x360] ;  /* 0x0000d800ff027b82 */ /* 0x000e300000000800 */
[----:B------:R-:W1:Y:S08]  /*0060*/  S2UR UR4, SR_CTAID.Y ;  /* 0x00000000000479c3 */ /* 0x000e700000002600 */
[----:B------:R-:W2:Y:S01]  /*0070*/  LDC.64 R22, c[0x0][0x380] ;  /* 0x0000e000ff167b82 */ /* 0x000ea20000000a00 */
[----:B0-----:R-:W-:-:S02]  /*0080*/  IMAD R2, R2, UR5, R5 ;  /* 0x0000000502027c24 */ /* 0x001fc4000f8e0205 */
[----:B-1----:R-:W-:-:S03]  /*0090*/  IMAD R0, R0, UR4, R3 ;  /* 0x0000000400007c24 */ /* 0x002fc6000f8e0203 */
[----:B--2---:R-:W-:-:S04]  /*00a0*/  ISETP.GE.AND P0, PT, R2, R23, PT ;  /* 0x000000170200720c */ /* 0x004fc80003f06270 */
[----:B------:R-:W-:-:S13]  /*00b0*/  ISETP.GE.OR P0, PT, R0, R22, P0 ;  /* 0x000000160000720c */ /* 0x000fda0000706670 */
[----:B------:R-:W-:Y:S05]  /*00c0*/  @P0 EXIT ;  /* 0x000000000000094d */ /* 0x000fea0003800000 */
[----:B------:R-:W0:Y:S01]  /*00d0*/  LDCU UR5, c[0x0][0x378] ;  /* 0x00006f00ff0577ac */ /* 0x000e220008000800 */
[----:B------:R-:W-:Y:S02]  /*00e0*/  IMAD R0, R0, R23, R2 ;  /* 0x0000001700007224 */ /* 0x000fe400078e0202 */
[----:B------:R-:W-:Y:S01]  /*00f0*/  IMAD R2, R23, R22, RZ ;  /* 0x0000001617027224 */ /* 0x000fe200078e02ff */
[----:B------:R-:W1:Y:S01]  /*0100*/  LDCU.64 UR8, c[0x0][0x358] ;  /* 0x00006b00ff0877ac */ /* 0x000e620008000a00 */
[----:B------:R-:W-:Y:S01]  /*0110*/  IMAD.MOV.U32 R18, RZ, RZ, RZ ;  /* 0x000000ffff127224 */ /* 0x000fe200078e00ff */
[----:B------:R-:W-:Y:S01]  /*0120*/  UMOV UR4, URZ ;  /* 0x000000ff00047c82 */ /* 0x000fe20008000000 */
[----:B0-----:R-:W-:-:S09]  /*0130*/  UISETP.GE.U32.AND UP0, UPT, UR5, 0x10, UPT ;  /* 0x000000100500788c */ /* 0x001fd2000bf06070 */
[----:B-1----:R-:W-:Y:S05]  /*0140*/  BRA.U !UP0, `(.L_x_0) ;  /* 0x0000000908247547 */ /* 0x002fea000b800000 */
[----:B------:R-:W-:Y:S01]  /*0150*/  ULOP3.LUT UR4, UR5, 0xfffffff0, URZ, 0xc0, !UPT ;  /* 0xfffffff005047892 */ /* 0x000fe2000f8ec0ff */
[C---:B------:R-:W-:Y:S01]  /*0160*/  IMAD.SHL.U32 R12, R2.reuse, 0x2, RZ ;  /* 0x00000002020c7824 */ /* 0x040fe200078e00ff */
[----:B------:R-:W0:Y:S01]  /*0170*/  LDCU.64 UR6, c[0x0][0x388] ;  /* 0x00007100ff0677ac */ /* 0x000e220008000a00 */
[C---:B------:R-:W-:Y:S02]  /*0180*/  IMAD R5, R2.reuse, 0x3, RZ ;  /* 0x0000000302057824 */ /* 0x040fe400078e02ff */
[C---:B------:R-:W-:Y:S01]  /*0190*/  IMAD.SHL.U32 R7, R2.reuse, 0x4, RZ ;  /* 0x0000000402077824 */ /* 0x040fe200078e00ff */
[----:B------:R-:W-:Y:S01]  /*01a0*/  UIADD3 UR4, UPT, UPT, -UR4, URZ, URZ ;  /* 0x000000ff04047290 */ /* 0x000fe2000fffe1ff */
[C---:B------:R-:W-:Y:S02]  /*01b0*/  IMAD R9, R2.reuse, 0x5, RZ ;  /* 0x0000000502097824 */ /* 0x040fe400078e02ff */
[C---:B------:R-:W-:Y:S02]  /*01c0*/  IMAD R11, R2.reuse, 0x6, RZ ;  /* 0x00000006020b7824 */ /* 0x040fe400078e02ff */
[----:B------:R-:W-:-:S02]  /*01d0*/  IMAD R13, R2, 0x7, RZ ;  /* 0x00000007020d7824 */ /* 0x000fc400078e02ff */
[C---:B------:R-:W-:Y:S02]  /*01e0*/  IMAD.SHL.U32 R15, R2.reuse, 0x8, RZ ;  /* 0x00000008020f7824 */ /* 0x040fe400078e00ff */
[C---:B------:R-:W-:Y:S02]  /*01f0*/  IMAD R17, R2.reuse, 0x9, RZ ;  /* 0x0000000902117824 */ /* 0x040fe400078e02ff */
[C---:B------:R-:W-:Y:S02]  /*0200*/  IMAD R19, R2.reuse, 0xa, RZ ;  /* 0x0000000a02137824 */ /* 0x040fe400078e02ff */
[C---:B------:R-:W-:Y:S02]  /*0210*/  IMAD R21, R2.reuse, 0xb, RZ ;  /* 0x0000000b02157824 */ /* 0x040fe400078e02ff */
[C---:B------:R-:W-:Y:S02]  /*0220*/  IMAD R4, R2.reuse, 0xc, RZ ;  /* 0x0000000c02047824 */ /* 0x040fe400078e02ff */
[----:B------:R-:W-:-:S02]  /*0230*/  IMAD R6, R2, 0xd, RZ ;  /* 0x0000000d02067824 */ /* 0x000fc400078e02ff */
[C---:B------:R-:W-:Y:S02]  /*0240*/  IMAD R8, R2.reuse, 0xe, RZ ;  /* 0x0000000e02087824 */ /* 0x040fe400078e02ff */
[----:B------:R-:W-:Y:S02]  /*0250*/  IMAD R10, R2, 0xf, RZ ;  /* 0x0000000f020a7824 */ /* 0x000fe400078e02ff */
[----:B------:R-:W-:Y:S02]  /*0260*/  IMAD.MOV.U32 R18, RZ, RZ, RZ ;  /* 0x000000ffff127224 */ /* 0x000fe400078e00ff */
[----:B------:R-:W-:Y:S02]  /*0270*/  IMAD.MOV.U32 R14, RZ, RZ, RZ ;  /* 0x000000ffff0e7224 */ /* 0x000fe400078e00ff */
[----:B0-----:R-:W-:-:S07]  /*0280*/  IMAD.MOV.U32 R3, RZ, RZ, R2 ;  /* 0x000000ffff037224 */ /* 0x001fce00078e0002 */
.L_x_1:
[----:B------:R-:W-:Y:S02]  /*0290*/  SHF.R.S32.HI R16, RZ, 0x1f, R0 ;  /* 0x0000001fff107819 */ /* 0x000fe40000011400 */
[----:B------:R-:W-:-:S04]  /*02a0*/  IADD3 R20, P0, PT, R0, R14, RZ ;  /* 0x0000000e00147210 */ /* 0x000fc80007f1e0ff */
[----:B------:R-:W-:Y:S02]  /*02b0*/  LEA.HI.X.SX32 R25, R14, R16, 0x1, P0 ;  /* 0x000000100e197211 */ /* 0x000fe400000f0eff */
[----:B------:R-:W-:-:S04]  /*02c0*/  LEA R26, P0, R20, UR6, 0x2 ;  /* 0x00000006141a7c11 */ /* 0x000fc8000f8010ff */
[----:B------:R-:W-:Y:S02]  /*02d0*/  LEA.HI.X R27, R20, UR7, R25, 0x2, P0 ;  /* 0x00000007141b7c11 */ /* 0x000fe400080f1419 */
[----:B------:R-:W-:-:S04]  /*02e0*/  IADD3 R20, P0, PT, R0, R3, RZ ;  /* 0x0000000300147210 */ /* 0x000fc80007f1e0ff */
[----:B------:R-:W2:Y:S01]  /*02f0*/  LDG.E R27, desc[UR8][R26.64] ;  /* 0x000000081a1b7981 */ /* 0x000ea2000c1e1900 */
[----:B------:R-:W-:Y:S02]  /*0300*/  LEA.HI.X.SX32 R25, R3, R16, 0x1, P0 ;  /* 0x0000001003197211 */ /* 0x000fe400000f0eff */
[----:B------:R-:W-:-:S04]  /*0310*/  LEA R28, P0, R20, UR6, 0x2 ;  /* 0x00000006141c7c11 */ /* 0x000fc8000f8010ff */
[----:B------:R-:W-:-:S05]  /*0320*/  LEA.HI.X R29, R20, UR7, R25, 0x2, P0 ;  /* 0x00000007141d7c11 */ /* 0x000fca00080f1419 */
[----:B------:R-:W3:Y:S01]  /*0330*/  LDG.E R28, desc[UR8][R28.64] ;  /* 0x000000081c1c7981 */ /* 0x000ee2000c1e1900 */
[----:B------:R-:W-:-:S04]  /*0340*/  IADD3 R20, P0, PT, R0, R12, RZ ;  /* 0x0000000c00147210 */ /* 0x000fc80007f1e0ff */
[----:B------:R-:W-:Y:S02]  /*0350*/  LEA.HI.X.SX32 R25, R12, R16, 0x1, P0 ;  /* 0x000000100c197211 */ /* 0x000fe400000f0eff */
[----:B------:R-:W-:-:S04]  /*0360*/  LEA R24, P0, R20, UR6, 0x2 ;  /* 0x0000000614187c11 */ /* 0x000fc8000f8010ff */
[----:B------:R-:W-:Y:S02]  /*0370*/  LEA.HI.X R25, R20, UR7, R25, 0x2, P0 ;  /* 0x0000000714197c11 */ /* 0x000fe400080f1419 */
[----:B------:R-:W-:-:S03]  /*0380*/  IADD3 R20, P0, PT, R0, R5, RZ ;  /* 0x0000000500147210 */ /* 0x000fc60007f1e0ff */
[----:B------:R-:W4:Y:S01]  /*0390*/  LDG.E R24, desc[UR8][R24.64] ;  /* 0x0000000818187981 */ /* 0x000f22000c1e1900 */
[----:B--2---:R-:W-:Y:S01]  /*03a0*/  FADD R18, R27, R18 ;  /* 0x000000121b127221 */ /* 0x004fe20000000000 */
[----:B------:R-:W-:Y:S02]  /*03b0*/  LEA.HI.X.SX32 R27, R5, R16, 0x1, P0 ;  /* 0x00000010051b7211 */ /* 0x000fe400000f0eff */
[----:B------:R-:W-:-:S04]  /*03c0*/  LEA R26, P0, R20, UR6, 0x2 ;  /* 0x00000006141a7c11 */ /* 0x000fc8000f8010ff */
[----:B------:R-:W-:Y:S02]  /*03d0*/  LEA.HI.X R27, R20, UR7, R27, 0x2, P0 ;  /* 0x00000007141b7c11 */ /* 0x000fe400080f141b */
[----:B------:R-:W-:Y:S01]  /*03e0*/  IADD3 R20, P0, PT, R0, R7, RZ ;  /* 0x0000000700147210 */ /* 0x000fe20007f1e0ff */
[----:B---3--:R-:W-:Y:S02]  /*03f0*/  FADD R18, R18, R28 ;  /* 0x0000001c12127221 */ /* 0x008fe40000000000 */
[----:B------:R0:W2:Y:S01]  /*0400*/  LDG.E R26, desc[UR8][R26.64] ;  /* 0x000000081a1a7981 */ /* 0x0000a2000c1e1900 */
[----:B------:R-:W-:Y:S02]  /*0410*/  LEA.HI.X.SX32 R29, R7, R16, 0x1, P0 ;  /* 0x00000010071d7211 */ /* 0x000fe400000f0eff */
[----:B------:R-:W-:-:S04]  /*0420*/  LEA R28, P0, R20, UR6, 0x2 ;  /* 0x00000006141c7c11 */ /* 0x000fc8000f8010ff */
[----:B------:R-:W-:-:S05]  /*0430*/  LEA.HI.X R29, R20, UR7, R29, 0x2, P0 ;  /* 0x00000007141d7c11 */ /* 0x000fca00080f141d */
[----:B------:R1:W3:Y:S01]  /*0440*/  LDG.E R28, desc[UR8][R28.64] ;  /* 0x000000081c1c7981 */ /* 0x0002e2000c1e1900 */
[----:B------:R-:W-:Y:S01]  /*0450*/  IADD3 R20, P0, PT, R0, R9, RZ ;  /* 0x0000000900147210 */ /* 0x000fe20007f1e0ff */
[----:B----4-:R-:W-:-:S03]  /*0460*/  FADD R18, R18, R24 ;  /* 0x0000001812127221 */ /* 0x010fc60000000000 */
[----:B------:R-:W-:Y:S02]  /*0470*/  LEA.HI.X.SX32 R25, R9, R16, 0x1, P0 ;  /* 0x0000001009197211 */ /* 0x000fe400000f0eff */
[----:B------:R-:W-:-:S04]  /*0480*/  LEA R24, P0, R20, UR6, 0x2 ;  /* 0x0000000614187c11 */ /* 0x000fc8000f8010ff */
[----:B------:R-:W-:Y:S02]  /*0490*/  LEA.HI.X R25, R20, UR7, R25, 0x2, P0 ;  /* 0x0000000714197c11 */ /* 0x000fe400080f1419 */
[----:B------:R-:W-:-:S03]  /*04a0*/  IADD3 R20, P0, PT, R0, R11, RZ ;  /* 0x0000000b00147210 */ /* 0x000fc60007f1e0ff */
[----:B------:R4:W5:Y:S01]  /*04b0*/  LDG.E R24, desc[UR8][R24.64] ;  /* 0x0000000818187981 */ /* 0x000962000c1e1900 */
[----:B0-----:R-:W-:Y:S01]  /*04c0*/  LEA.HI.X.SX32 R27, R11, R16, 0x1, P0 ;  /* 0x000000100b1b7211 */ /* 0x001fe200000f0eff */
[----:B--2---:R-:W-:Y:S01]  /*04d0*/  FADD R18, R18, R26 ;  /* 0x0000001a12127221 */ /* 0x004fe20000000000 */
[----:B------:R-:W-:-:S04]  /*04e0*/  LEA R26, P0, R20, UR6, 0x2 ;  /* 0x00000006141a7c11 */ /* 0x000fc8000f8010ff */
[----:B------:R-:W-:Y:S02]  /*04f0*/  LEA.HI.X R27, R20, UR7, R27, 0x2, P0 ;  /* 0x00000007141b7c11 */ /* 0x000fe400080f141b */
[----:B------:R-:W-:-:S03]  /*0500*/  IADD3 R20, P0, PT, R0, R13, RZ ;  /* 0x0000000d00147210 */ /* 0x000fc60007f1e0ff */
[----:B------:R0:W2:Y:S01]  /*0510*/  LDG.E R26, desc[UR8][R26.64] ;  /* 0x000000081a1a7981 */ /* 0x0000a2000c1e1900 */
[----:B-1----:R-:W-:Y:S01]  /*0520*/  LEA.HI.X.SX32 R29, R13, R16, 0x1, P0 ;  /* 0x000000100d1d7211 */ /* 0x002fe200000f0eff */
[----:B---3--:R-:W-:Y:S01]  /*0530*/  FADD R18, R18, R28 ;  /* 0x0000001c12127221 */ /* 0x008fe20000000000 */
[----:B------:R-:W-:-:S04]  /*0540*/  LEA R28, P0, R20, UR6, 0x2 ;  /* 0x00000006141c7c11 */ /* 0x000fc8000f8010ff */
[----:B------:R-:W-:-:S05]  /*0550*/  LEA.HI.X R29, R20, UR7, R29, 0x2, P0 ;  /* 0x00000007141d7c11 */ /* 0x000fca00080f141d */
[----:B------:R1:W3:Y:S01]  /*0560*/  LDG.E R28, desc[UR8][R28.64] ;  /* 0x000000081c1c7981 */ /* 0x0002e2000c1e1900 */
[----:B------:R-:W-:-:S04]  /*0570*/  IADD3 R20, P0, PT, R0, R15, RZ ;  /* 0x0000000f00147210 */ /* 0x000fc80007f1e0ff */
[----:B----4-:R-:W-:Y:S01]  /*0580*/  LEA.HI.X.SX32 R25, R15, R16, 0x1, P0 ;  /* 0x000000100f197211 */ /* 0x010fe200000f0eff */
[----:B-----5:R-:W-:Y:S01]  /*0590*/  FADD R18, R18, R24 ;  /* 0x0000001812127221 */ /* 0x020fe20000000000 */
        /* <DEDUP_REMOVED lines=14> */
[----:B------:R-:W3:Y:S01]  /*0680*/  LDG.E R28, desc[UR8][R28.64] ;  /* 0x000000081c1c7981 */ /* 0x000ee2000c1e1900 */
[----:B------:R-:W-:-:S04]  /*0690*/  IADD3 R20, P0, PT, R0, R21, RZ ;  /* 0x0000001500147210 */ /* 0x000fc80007f1e0ff */
[----:B----4-:R-:W-:Y:S01]  /*06a0*/  LEA.HI.X.SX32 R25, R21, R16, 0x1, P0 ;  /* 0x0000001015197211 */ /* 0x010fe200000f0eff */
[----:B-----5:R-:W-:Y:S01]  /*06b0*/  FADD R18, R18, R24 ;  /* 0x0000001812127221 */ /* 0x020fe20000000000 */
[----:B------:R-:W-:-:S04]  /*06c0*/  LEA R24, P0, R20, UR6, 0x2 ;  /* 0x0000000614187c11 */ /* 0x000fc8000f8010ff */
[----:B------:R-:W-:Y:S02]  /*06d0*/  LEA.HI.X R25, R20, UR7, R25, 0x2, P0 ;  /* 0x0000000714197c11 */ /* 0x000fe400080f1419 */
[----:B0-----:R-:W-:-:S03]  /*06e0*/  IADD3 R27, P0, PT, R0, R4, RZ ;  /* 0x00000004001b7210 */ /* 0x001fc60007f1e0ff */
[----:B------:R-:W4:Y:S01]  /*06f0*/  LDG.E R24, desc[UR8][R24.64] ;  /* 0x0000000818187981 */ /* 0x000f22000c1e1900 */
[----:B--2---:R-:W-:-:S04]  /*0700*/  FADD R18, R18, R26 ;  /* 0x0000001a12127221 */ /* 0x004fc80000000000 */
[----:B---3--:R-:W-:Y:S01]  /*0710*/  FADD R20, R18, R28 ;  /* 0x0000001c12147221 */ /* 0x008fe20000000000 */
[----:B------:R-:W-:Y:S02]  /*0720*/  LEA.HI.X.SX32 R18, R4, R16, 0x1, P0 ;  /* 0x0000001004127211 */ /* 0x000fe400000f0eff */
[----:B------:R-:W-:-:S04]  /*0730*/  LEA R26, P0, R27, UR6, 0x2 ;  /* 0x000000061b1a7c11 */ /* 0x000fc8000f8010ff */
[----:B------:R-:W-:-:S05]  /*0740*/  LEA.HI.X R27, R27, UR7, R18, 0x2, P0 ;  /* 0x000000071b1b7c11 */ /* 0x000fca00080f1412 */
[----:B------:R-:W2:Y:S01]  /*0750*/  LDG.E R18, desc[UR8][R26.64] ;  /* 0x000000081a127981 */ /* 0x000ea2000c1e1900 */
[----:B------:R-:W-:Y:S01]  /*0760*/  IADD3 R29, P0, PT, R0, R6, RZ ;  /* 0x00000006001d7210 */ /* 0x000fe20007f1e0ff */
[----:B----4-:R-:W-:-:S03]  /*0770*/  FADD R20, R20, R24 ;  /* 0x0000001814147221 */ /* 0x010fc60000000000 */
[----:B------:R-:W-:Y:S02]  /*0780*/  LEA.HI.X.SX32 R24, R6, R16, 0x1, P0 ;  /* 0x0000001006187211 */ /* 0x000fe400000f0eff */
[----:B------:R-:W-:-:S04]  /*0790*/  LEA R28, P0, R29, UR6, 0x2 ;  /* 0x000000061d1c7c11 */ /* 0x000fc8000f8010ff */
[----:B------:R-:W-:Y:S02]  /*07a0*/  LEA.HI.X R29, R29, UR7, R24, 0x2, P0 ;  /* 0x000000071d1d7c11 */ /* 0x000fe400080f1418 */
[----:B------:R-:W-:-:S03]  /*07b0*/  IADD3 R25, P0, PT, R0, R8, RZ ;  /* 0x0000000800197210 */ /* 0x000fc60007f1e0ff */
[----:B------:R-:W3:Y:S01]  /*07c0*/  LDG.E R28, desc[UR8][R28.64] ;  /* 0x000000081c1c7981 */ /* 0x000ee2000c1e1900 */
[----:B--2---:R-:W-:Y:S01]  /*07d0*/  FADD R18, R20, R18 ;  /* 0x0000001214127221 */ /* 0x004fe20000000000 */
[----:B------:R-:W-:Y:S02]  /*07e0*/  LEA.HI.X.SX32 R20, R8, R16, 0x1, P0 ;  /* 0x0000001008147211 */ /* 0x000fe400000f0eff */
[----:B------:R-:W-:-:S04]  /*07f0*/  LEA R24, P0, R25, UR6, 0x2 ;  /* 0x0000000619187c11 */ /* 0x000fc8000f8010ff */
[----:B------:R-:W-:Y:S02]  /*0800*/  LEA.HI.X R25, R25, UR7, R20, 0x2, P0 ;  /* 0x0000000719197c11 */ /* 0x000fe400080f1414 */
[----:B------:R-:W-:-:S03]  /*0810*/  IADD3 R20, P0, PT, R0, R10, RZ ;  /* 0x0000000a00147210 */ /* 0x000fc60007f1e0ff */
[----:B------:R-:W2:Y:S01]  /*0820*/  LDG.E R24, desc[UR8][R24.64] ;  /* 0x0000000818187981 */ /* 0x000ea2000c1e1900 */
[----:B------:R-:W-:Y:S02]  /*0830*/  LEA.HI.X.SX32 R27, R10, R16, 0x1, P0 ;  /* 0x000000100a1b7211 */ /* 0x000fe400000f0eff */
[----:B------:R-:W-:-:S04]  /*0840*/  LEA R26, P0, R20, UR6, 0x2 ;  /* 0x00000006141a7c11 */ /* 0x000fc8000f8010ff */
[----:B------:R-:W-:-:S05]  /*0850*/  LEA.HI.X R27, R20, UR7, R27, 0x2, P0 ;  /* 0x00000007141b7c11 */ /* 0x000fca00080f141b */
[----:B------:R-:W4:Y:S01]  /*0860*/  LDG.E R26, desc[UR8][R26.64] ;  /* 0x000000081a1a7981 */ /* 0x000f22000c1e1900 */
[----:B------:R-:W-:Y:S01]  /*0870*/  UIADD3 UR4, UPT, UPT, UR4, 0x10, URZ ;  /* 0x0000001004047890 */ /* 0x000fe2000fffe0ff */
[----:B---3--:R-:W-:-:S03]  /*0880*/  FADD R29, R18, R28 ;  /* 0x0000001c121d7221 */ /* 0x008fc60000000000 */
[----:B------:R-:W-:Y:S01]  /*0890*/  UISETP.NE.AND UP0, UPT, UR4, URZ, UPT ;  /* 0x000000ff0400728c */ /* 0x000fe2000bf05270 */
[C---:B------:R-:W-:Y:S02]  /*08a0*/  IMAD R14, R2.reuse, 0x10, R14 ;  /* 0x00000010020e7824 */ /* 0x040fe400078e020e */
[C---:B------:R-:W-:Y:S02]  /*08b0*/  IMAD R3, R2.reuse, 0x10, R3 ;  /* 0x0000001002037824 */ /* 0x040fe400078e0203 */
[C---:B------:R-:W-:Y:S02]  /*08c0*/  IMAD R12, R2.reuse, 0x10, R12 ;  /* 0x00000010020c7824 */ /* 0x040fe400078e020c */
[C---:B------:R-:W-:Y:S02]  /*08d0*/  IMAD R5, R2.reuse, 0x10, R5 ;  /* 0x0000001002057824 */ /* 0x040fe400078e0205 */
[C---:B------:R-:W-:Y:S02]  /*08e0*/  IMAD R7, R2.reuse, 0x10, R7 ;  /* 0x0000001002077824 */ /* 0x040fe400078e0207 */
[----:B------:R-:W-:-:S02]  /*08f0*/  IMAD R9, R2, 0x10, R9 ;  /* 0x0000001002097824 */ /* 0x000fc400078e0209 */
        /* <DEDUP_REMOVED lines=9> */
[----:B------:R-:W-:Y:S02]  /*0990*/  IMAD R10, R2, 0x10, R10 ;  /* 0x00000010020a7824 */ /* 0x000fe400078e020a */
[----:B--2---:R-:W-:-:S04]  /*09a0*/  FADD R29, R29, R24 ;  /* 0x000000181d1d7221 */ /* 0x004fc80000000000 */
[----:B----4-:R-:W-:Y:S01]  /*09b0*/  FADD R18, R29, R26 ;  /* 0x0000001a1d127221 */ /* 0x010fe20000000000 */
[----:B------:R-:W-:Y:S06]  /*09c0*/  BRA.U UP0, `(.L_x_1) ;  /* 0xfffffff900307547 */ /* 0x000fec000b83ffff */
[----:B------:R-:W-:-:S12]  /*09d0*/  ULOP3.LUT UR4, UR5, 0xfff0, URZ, 0xc0, !UPT ;  /* 0x0000fff005047892 */ /* 0x000fd8000f8ec0ff */
.L_x_0:
[----:B------:R-:W-:Y:S01]  /*09e0*/  ULOP3.LUT UP0, UR6, UR5, 0xf, URZ, 0xc0, !UPT ;  /* 0x0000000f05067892 */ /* 0x000fe2000f80c0ff */
[----:B------:R-:W-:-:S08]  /*09f0*/  SHF.R.S32.HI R3, RZ, 0x1f, R0 ;  /* 0x0000001fff037819 */ /* 0x000fd00000011400 */
[----:B------:R-:W-:Y:S05]  /*0a00*/  BRA.U !UP0, `(.L_x_2) ;  /* 0x0000000508c07547 */ /* 0x000fea000b800000 */
[----:B------:R-:W-:Y:S02]  /*0a10*/  UISETP.GE.U32.AND UP0, UPT, UR6, 0x8, UPT ;  /* 0x000000080600788c */ /* 0x000fe4000bf06070 */
[----:B------:R-:W-:-:S04]  /*0a20*/  ULOP3.LUT UR7, UR5, 0x7, URZ, 0xc0, !UPT ;  /* 0x0000000705077892 */ /* 0x000fc8000f8ec0ff */
[----:B------:R-:W-:-:S03]  /*0a30*/  UISETP.NE.AND UP1, UPT, UR7, URZ, UPT ;  /* 0x000000ff0700728c */ /* 0x000fc6000bf25270 */
[----:B------:R-:W-:Y:S08]  /*0a40*/  BRA.U !UP0, `(.L_x_3) ;  /* 0x0000000108e87547 */ /* 0x000ff0000b800000 */
[----:B------:R-:W0:Y:S01]  /*0a50*/  LDCU.64 UR10, c[0x0][0x388] ;  /* 0x00007100ff0a77ac */ /* 0x000e220008000a00 */
[----:B------:R-:W-:-:S04]  /*0a60*/  IMAD R5, R2, UR4, RZ ;  /* 0x0000000402057c24 */ /* 0x000fc8000f8e02ff */
[----:B------:R-:W-:Y:S01]  /*0a70*/  IMAD.IADD R7, R2, 0x1, R5 ;  /* 0x0000000102077824 */ /* 0x000fe200078e0205 */
[----:B------:R-:W-:-:S03]  /*0a80*/  IADD3 R8, P0, PT, R0, R5, RZ ;  /* 0x0000000500087210 */ /* 0x000fc60007f1e0ff */
[----:B------:R-:W-:Y:S01]  /*0a90*/  IMAD.IADD R9, R2, 0x1, R7 ;  /* 0x0000000102097824 */ /* 0x000fe200078e0207 */
[C---:B------:R-:W-:Y:S02]  /*0aa0*/  IADD3 R6, P1, PT, R0.reuse, R7, RZ ;  /* 0x0000000700067210 */ /* 0x040fe40007f3e0ff */
[-C--:B------:R-:W-:Y:S02]  /*0ab0*/  LEA.HI.X.SX32 R5, R5, R3.reuse, 0x1, P0 ;  /* 0x0000000305057211 */ /* 0x080fe400000f0eff */
[----:B------:R-:W-:Y:S02]  /*0ac0*/  LEA.HI.X.SX32 R11, R7, R3, 0x1, P1 ;  /* 0x00000003070b7211 */ /* 0x000fe400008f0eff */
[----:B------:R-:W-:Y:S02]  /*0ad0*/  IADD3 R7, P2, PT, R0, R9, RZ ;  /* 0x0000000900077210 */ /* 0x000fe40007f5e0ff */
[----:B0-----:R-:W-:Y:S02]  /*0ae0*/  LEA R14, P1, R6, UR10, 0x2 ;  /* 0x0000000a060e7c11 */ /* 0x001fe4000f8210ff */
[----:B------:R-:W-:-:S02]  /*0af0*/  LEA R4, P0, R8, UR10, 0x2 ;  /* 0x0000000a08047c11 */ /* 0x000fc4000f8010ff */
[----:B------:R-:W-:Y:S01]  /*0b00*/  LEA.HI.X R15, R6, UR11, R11, 0x2, P1 ;  /* 0x0000000b060f7c11 */ /* 0x000fe200088f140b */
[----:B------:R-:W-:Y:S01]  /*0b10*/  IMAD.IADD R11, R2, 0x1, R9 ;  /* 0x00000001020b7824 */ /* 0x000fe200078e0209 */
[----:B------:R-:W-:Y:S02]  /*0b20*/  LEA.HI.X R5, R8, UR11, R5, 0x2, P0 ;  /* 0x0000000b08057c11 */ /* 0x000fe400080f1405 */
[----:B------:R-:W-:Y:S01]  /*0b30*/  LEA.HI.X.SX32 R8, R9, R3, 0x1, P2 ;  /* 0x0000000309087211 */ /* 0x000fe200010f0eff */
[----:B------:R-:W-:Y:S01]  /*0b40*/  IMAD.IADD R17, R2, 0x1, R11 ;  /* 0x0000000102117824 */ /* 0x000fe200078e020b */
[C---:B------:R-:W-:Y:S01]  /*0b50*/  LEA R6, P0, R7.reuse, UR10, 0x2 ;  /* 0x0000000a07067c11 */ /* 0x040fe2000f8010ff */
[----:B------:R0:W2:Y:S01]  /*0b60*/  LDG.E R13, desc[UR8][R4.64] ;  /* 0x00000008040d7981 */ /* 0x0000a2000c1e1900 */
[----:B------:R-:W-:Y:S02]  /*0b70*/  IADD3 R9, P1, PT, R0, R11, RZ ;  /* 0x0000000b00097210 */ /* 0x000fe40007f3e0ff */
[----:B------:R-:W-:Y:S01]  /*0b80*/  LEA.HI.X R7, R7, UR11, R8, 0x2, P0 ;  /* 0x0000000b07077c11 */ /* 0x000fe200080f1408 */
[----:B------:R-:W-:Y:S01]  /*0b90*/  IMAD.IADD R19, R2, 0x1, R17 ;  /* 0x0000000102137824 */ /* 0x000fe200078e0211 */
[----:B------:R-:W-:Y:S01]  /*0ba0*/  LEA.HI.X.SX32 R10, R11, R3, 0x1, P1 ;  /* 0x000000030b0a7211 */ /* 0x000fe200008f0eff */
[----:B------:R1:W3:Y:S01]  /*0bb0*/  LDG.E R12, desc[UR8][R14.64] ;  /* 0x000000080e0c7981 */ /* 0x0002e2000c1e1900 */
[----:B------:R-:W-:-:S02]  /*0bc0*/  LEA R8, P0, R9, UR10, 0x2 ;  /* 0x0000000a09087c11 */ /* 0x000fc4000f8010ff */
[----:B------:R-:W-:Y:S01]  /*0bd0*/  IADD3 R11, P1, PT, R0, R17, RZ ;  /* 0x00000011000b7210 */ /* 0x000fe20007f3e0ff */
[----:B------:R4:W5:Y:S01]  /*0be0*/  LDG.E R16, desc[UR8][R6.64] ;  /* 0x0000000806107981 */ /* 0x000962000c1e1900 */
[----:B------:R-:W-:Y:S02]  /*0bf0*/  LEA.HI.X R9, R9, UR11, R10, 0x2, P0 ;  /* 0x0000000b09097c11 */ /* 0x000fe400080f140a */
[----:B------:R-:W-:Y:S01]  /*0c00*/  LEA.HI.X.SX32 R20, R17, R3, 0x1, P1 ;  /* 0x0000000311147211 */ /* 0x000fe200008f0eff */
[----:B------:R-:W-:Y:S01]  /*0c10*/  IMAD.IADD R17, R2, 0x1, R19 ;  /* 0x0000000102117824 */ /* 0x000fe200078e0213 */
[C---:B------:R-:W-:Y:S01]  /*0c20*/  LEA R10, P0, R11.reuse, UR10, 0x2 ;  /* 0x0000000a0b0a7c11 */ /* 0x040fe2000f8010ff */
[----:B------:R-:W5:Y:S01]  /*0c30*/  LDG.E R8, desc[UR8][R8.64] ;  /* 0x0000000808087981 */ /* 0x000f62000c1e1900 */
[----:B0-----:R-:W-:Y:S02]  /*0c40*/  IADD3 R5, P1, PT, R0, R19, RZ ;  /* 0x0000001300057210 */ /* 0x001fe40007f3e0ff */
[----:B------:R-:W-:Y:S01]  /*0c50*/  LEA.HI.X R11, R11, UR11, R20, 0x2, P0 ;  /* 0x0000000b0b0b7c11 */ /* 0x000fe200080f1414 */
[----:B-1----:R-:W-:Y:S01]  /*0c60*/  IMAD.IADD R14, R2, 0x1, R17 ;  /* 0x00000001020e7824 */ /* 0x002fe200078e0211 */
[----:B------:R-:W-:-:S02]  /*0c70*/  LEA.HI.X.SX32 R20, R19, R3, 0x1, P1 ;  /* 0x0000000313147211 */ /* 0x000fc400008f0eff */
[C---:B------:R-:W-:Y:S02]  /*0c80*/  LEA R4, P0, R5.reuse, UR10, 0x2 ;  /* 0x0000000a05047c11 */ /* 0x040fe4000f8010ff */
[C---:B------:R-:W-:Y:S01]  /*0c90*/  IADD3 R19, P1, PT, R0.reuse, R17, RZ ;  /* 0x0000001100137210 */ /* 0x040fe20007f3e0ff */
[----:B------:R-:W5:Y:S01]  /*0ca0*/  LDG.E R11, desc[UR8][R10.64] ;  /* 0x000000080a0b7981 */ /* 0x000f62000c1e1900 */
[----:B------:R-:W-:Y:S02]  /*0cb0*/  LEA.HI.X R5, R5, UR11, R20, 0x2, P0 ;  /* 0x0000000b05057c11 */ /* 0x000fe400080f1414 */
[----:B------:R-:W-:Y:S02]  /*0cc0*/  LEA.HI.X.SX32 R20, R17, R3, 0x1, P1 ;  /* 0x0000000311147211 */ /* 0x000fe400008f0eff */
[C---:B----4-:R-:W-:Y:S02]  /*0cd0*/  LEA R6, P0, R19.reuse, UR10, 0x2 ;  /* 0x0000000a13067c11 */ /* 0x050fe4000f8010ff */
[----:B------:R-:W-:Y:S01]  /*0ce0*/  IADD3 R15, P1, PT, R0, R14, RZ ;  /* 0x0000000e000f7210 */ /* 0x000fe20007f3e0ff */
[----:B------:R-:W4:Y:S01]  /*0cf0*/  LDG.E R5, desc[UR8][R4.64] ;  /* 0x0000000804057981 */ /* 0x000f22000c1e1900 */
[----:B------:R-:W-:-:S02]  /*0d00*/  LEA.HI.X R7, R19, UR11, R20, 0x2, P0 ;  /* 0x0000000b13077c11 */ /* 0x000fc400080f1414 */
[----:B------:R-:W-:Y:S02]  /*0d10*/  LEA.HI.X.SX32 R20, R14, R3, 0x1, P1 ;  /* 0x000000030e147211 */ /* 0x000fe400008f0eff */
[C---:B------:R-:W-:Y:S02]  /*0d20*/  LEA R14, P0, R15.reuse, UR10, 0x2 ;  /* 0x0000000a0f0e7c11 */ /* 0x040fe4000f8010ff */
[----:B------:R-:W4:Y:S02]  /*0d30*/  LDG.E R7, desc[UR8][R6.64] ;  /* 0x0000000806077981 */ /* 0x000f24000c1e1900 */
[----:B------:R-:W-:-:S06]  /*0d40*/  LEA.HI.X R15, R15, UR11, R20, 0x2, P0 ;  /* 0x0000000b0f0f7c11 */ /* 0x000fcc00080f1414 */
[----:B------:R-:W4:Y:S01]  /*0d50*/  LDG.E R15, desc[UR8][R14.64] ;  /* 0x000000080e0f7981 */ /* 0x000f22000c1e1900 */
[----:B------:R-:W-:Y:S01]  /*0d60*/  UIADD3 UR4, UPT, UPT, UR4, 0x8, URZ ;  /* 0x0000000804047890 */ /* 0x000fe2000fffe0ff */
[----:B--2---:R-:W-:-:S04]  /*0d70*/  FADD R13, R18, R13 ;  /* 0x0000000d120d7221 */ /* 0x004fc80000000000 */
[----:B---3--:R-:W-:-:S04]  /*0d80*/  FADD R13, R13, R12 ;  /* 0x0000000c0d0d7221 */ /* 0x008fc80000000000 */
[----:B-----5:R-:W-:-:S04]  /*0d90*/  FADD R13, R13, R16 ;  /* 0x000000100d0d7221 */ /* 0x020fc80000000000 */
[----:B------:R-:W-:-:S04]  /*0da0*/  FADD R8, R13, R8 ;  /* 0x000000080d087221 */ /* 0x000fc80000000000 */
[----:B------:R-:W-:-:S04]  /*0db0*/  FADD R8, R8, R11 ;  /* 0x0000000b08087221 */ /* 0x000fc80000000000 */
[----:B----4-:R-:W-:-:S04]  /*0dc0*/  FADD R8, R8, R5 ;  /* 0x0000000508087221 */ /* 0x010fc80000000000 */
[----:B------:R-:W-:-:S04]  /*0dd0*/  FADD R8, R8, R7 ;  /* 0x0000000708087221 */ /* 0x000fc80000000000 */
[----:B------:R-:W-:-:S07]  /*0de0*/  FADD R18, R8, R15 ;  /* 0x0000000f08127221 */ /* 0x000fce0000000000 */
.L_x_3:
        /* <DEDUP_REMOVED lines=10> */
[----:B------:R-:W-:Y:S02]  /*0e90*/  IADD3 R10, P1, PT, R0, R9, RZ ;  /* 0x00000009000a7210 */ /* 0x000fe40007f3e0ff */
[-C--:B------:R-:W-:Y:S01]  /*0ea0*/  LEA.HI.X.SX32 R8, R5, R3.reuse, 0x1, P0 ;  /* 0x0000000305087211 */ /* 0x080fe200000f0eff */
[----:B------:R-:W-:Y:S01]  /*0eb0*/  IMAD.IADD R13, R2, 0x1, R11 ;  /* 0x00000001020d7824 */ /* 0x000fe200078e020b */
[----:B------:R-:W-:Y:S02]  /*0ec0*/  LEA.HI.X.SX32 R9, R9, R3, 0x1, P1 ;  /* 0x0000000309097211 */ /* 0x000fe400008f0eff */
[----:B------:R-:W-:Y:S02]  /*0ed0*/  IADD3 R12, P2, PT, R0, R11, RZ ;  /* 0x0000000b000c7210 */ /* 0x000fe40007f5e0ff */
[----:B0-----:R-:W-:Y:S02]  /*0ee0*/  LEA R6, P0, R7, UR6, 0x2 ;  /* 0x0000000607067c11 */ /* 0x001fe4000f8010ff */
[----:B------:R-:W-:-:S02]  /*0ef0*/  LEA R4, P1, R10, UR6, 0x2 ;  /* 0x000000060a047c11 */ /* 0x000fc4000f8210ff */
[----:B------:R-:W-:Y:S02]  /*0f00*/  LEA.HI.X R7, R7, UR7, R8, 0x2, P0 ;  /* 0x0000000707077c11 */ /* 0x000fe400080f1408 */
[----:B------:R-:W-:Y:S02]  /*0f10*/  LEA.HI.X R5, R10, UR7, R9, 0x2, P1 ;  /* 0x000000070a057c11 */ /* 0x000fe400088f1409 */
[----:B------:R-:W-:Y:S02]  /*0f20*/  LEA.HI.X.SX32 R11, R11, R3, 0x1, P2 ;  /* 0x000000030b0b7211 */ /* 0x000fe400010f0eff */
[----:B------:R-:W-:Y:S01]  /*0f30*/  LEA R8, P0, R12, UR6, 0x2 ;  /* 0x000000060c087c11 */ /* 0x000fe2000f8010ff */
[----:B------:R-:W2:Y:S01]  /*0f40*/  LDG.E R7, desc[UR8][R6.64] ;  /* 0x0000000806077981 */ /* 0x000ea2000c1e1900 */
[----:B------:R-:W-:Y:S02]  /*0f50*/  IADD3 R14, P1, PT, R0, R13, RZ ;  /* 0x0000000d000e7210 */ /* 0x000fe40007f3e0ff */
[----:B------:R-:W-:Y:S01]  /*0f60*/  LEA.HI.X R9, R12, UR7, R11, 0x2, P0 ;  /* 0x000000070c097c11 */ /* 0x000fe200080f140b */
[----:B------:R-:W3:Y:S01]  /*0f70*/  LDG.E R5, desc[UR8][R4.64] ;  /* 0x0000000804057981 */ /* 0x000ee2000c1e1900 */
[----:B------:R-:W-:-:S02]  /*0f80*/  LEA.HI.X.SX32 R13, R13, R3, 0x1, P1 ;  /* 0x000000030d0d7211 */ /* 0x000fc400008f0eff */
[C---:B------:R-:W-:Y:S02]  /*0f90*/  LEA R10, P0, R14.reuse, UR6, 0x2 ;  /* 0x000000060e0a7c11 */ /* 0x040fe4000f8010ff */
[----:B------:R-:W4:Y:S02]  /*0fa0*/  LDG.E R9, desc[UR8][R8.64] ;  /* 0x0000000808097981 */ /* 0x000f24000c1e1900 */
[----:B------:R-:W-:-:S06]  /*0fb0*/  LEA.HI.X R11, R14, UR7, R13, 0x2, P0 ;  /* 0x000000070e0b7c11 */ /* 0x000fcc00080f140d */
[----:B------:R-:W5:Y:S01]  /*0fc0*/  LDG.E R11, desc[UR8][R10.64] ;  /* 0x000000080a0b7981 */ /* 0x000f62000c1e1900 */
[----:B------:R-:W-:Y:S01]  /*0fd0*/  UIADD3 UR4, UPT, UPT, UR4, 0x4, URZ ;  /* 0x0000000404047890 */ /* 0x000fe2000fffe0ff */
[----:B--2---:R-:W-:-:S04]  /*0fe0*/  FADD R18, R18, R7 ;  /* 0x0000000712127221 */ /* 0x004fc80000000000 */
[----:B---3--:R-:W-:-:S04]  /*0ff0*/  FADD R18, R18, R5 ;  /* 0x0000000512127221 */ /* 0x008fc80000000000 */
[----:B----4-:R-:W-:-:S04]  /*1000*/  FADD R18, R18, R9 ;  /* 0x0000000912127221 */ /* 0x010fc80000000000 */
[----:B-----5:R-:W-:-:S07]  /*1010*/  FADD R18, R18, R11 ;  /* 0x0000000b12127221 */ /* 0x020fce0000000000 */
.L_x_4:
[----:B------:R-:W-:Y:S05]  /*1020*/  BRA.U !UP1, `(.L_x_2) ;  /* 0x0000000109387547 */ /* 0x000fea000b800000 */
[----:B------:R-:W-:Y:S01]  /*1030*/  IMAD R23, R23, UR4, RZ ;  /* 0x0000000417177c24 */ /* 0x000fe2000f8e02ff */
[----:B------:R-:W0:Y:S03]  /*1040*/  LDCU.64 UR6, c[0x0][0x388] ;  /* 0x00007100ff0677ac */ /* 0x000e260008000a00 */
[----:B------:R-:W-:Y:S01]  /*1050*/  IMAD R23, R23, R22, RZ ;  /* 0x0000001617177224 */ /* 0x000fe200078e02ff */
[----:B------:R-:W-:-:S12]  /*1060*/  UIADD3 UR5, UPT, UPT, -UR5, URZ, URZ ;  /* 0x000000ff05057290 */ /* 0x000fd8000fffe1ff */
.L_x_5:
[----:B------:R-:W-:-:S04]  /*1070*/  IADD3 R5, P0, PT, R0, R23, RZ ;  /* 0x0000001700057210 */ /* 0x000fc80007f1e0ff */
[----:B------:R-:W-:Y:S02]  /*1080*/  LEA.HI.X.SX32 R6, R23, R3, 0x1, P0 ;  /* 0x0000000317067211 */ /* 0x000fe400000f0eff */
[----:B0-----:R-:W-:-:S04]  /*1090*/  LEA R4, P0, R5, UR6, 0x2 ;  /* 0x0000000605047c11 */ /* 0x001fc8000f8010ff */
[----:B------:R-:W-:-:S06]  /*10a0*/  LEA.HI.X R5, R5, UR7, R6, 0x2, P0 ;  /* 0x0000000705057c11 */ /* 0x000fcc00080f1406 */
[----:B------:R-:W2:Y:S01]  /*10b0*/  LDG.E R5, desc[UR8][R4.64] ;  /* 0x0000000804057981 */ /* 0x000ea2000c1e1900 */
[----:B------:R-:W-:Y:S01]  /*10c0*/  UIADD3 UR5, UPT, UPT, UR5, 0x1, URZ ;  /* 0x0000000105057890 */ /* 0x000fe2000fffe0ff */
[----:B------:R-:W-:-:S03]  /*10d0*/  IMAD.IADD R23, R2, 0x1, R23 ;  /* 0x0000000102177824 */ /* 0x000fc600078e0217 */
[----:B------:R-:W-:Y:S01]  /*10e0*/  UISETP.NE.AND UP0, UPT, UR5, URZ, UPT ;  /* 0x000000ff0500728c */ /* 0x000fe2000bf05270 */
[----:B--2---:R-:W-:-:S08]  /*10f0*/  FADD R18, R5, R18 ;  /* 0x0000001205127221 */ /* 0x004fd00000000000 */
[----:B------:R-:W-:Y:S05]  /*1100*/  BRA.U UP0, `(.L_x_5) ;  /* 0xfffffffd00d87547 */ /* 0x000fea000b83ffff */
.L_x_2:
[----:B------:R-:W0:Y:S02]  /*1110*/  LDCU.64 UR4, c[0x0][0x390] ;  /* 0x00007200ff0477ac */ /* 0x000e240008000a00 */
[----:B0-----:R-:W-:-:S04]  /*1120*/  LEA R2, P0, R0, UR4, 0x2 ;  /* 0x0000000400027c11 */ /* 0x001fc8000f8010ff */
[----:B------:R-:W-:-:S05]  /*1130*/  LEA.HI.X R3, R0, UR5, R3, 0x2, P0 ;  /* 0x0000000500037c11 */ /* 0x000fca00080f1403 */
[----:B------:R-:W-:Y:S01]  /*1140*/  STG.E desc[UR8][R2.64], R18 ;  /* 0x0000001202007986 */ /* 0x000fe2000c101908 */
[----:B------:R-:W-:Y:S05]  /*1150*/  EXIT ;  /* 0x000000000000794d */ /* 0x000fea0003800000 */
.L_x_6:
[----:B------:R-:W-:-:S00]  /*1160*/  BRA `(.L_x_6) ;  /* 0xfffffffc00fc7947 */ /* 0x000fc0000383ffff */
[----:B------:R-:W-:-:S00]  /*1170*/  NOP ;  /* 0x0000000000007918 */ /* 0x000fc00000000000 */
        /* <DEDUP_REMOVED lines=8> */
.L_x_24:


//--------------------- .text._ZN22matmul_improved_reduce23matmul_improved_reducekEiiiPKfS1_Pf --------------------------
	.section	.text._ZN22matmul_improved_reduce23matmul_improved_reducekEiiiPKfS1_Pf,"ax",@progbits
	.align	128
        .global         _ZN22matmul_improved_reduce23matmul_improved_reducekEiiiPKfS1_Pf
        .type           _ZN22matmul_improved_reduce23matmul_improved_reducekEiiiPKfS1_Pf,@function
        .size           _ZN22matmul_improved_reduce23matmul_improved_reducekEiiiPKfS1_Pf,(.L_x_25 - _ZN22matmul_improved_reduce23matmul_improved_reducekEiiiPKfS1_Pf)
        .other          _ZN22matmul_improved_reduce23matmul_improved_reducekEiiiPKfS1_Pf,@"STO_CUDA_ENTRY STV_DEFAULT"
_ZN22matmul_improved_reduce23matmul_improved_reducekEiiiPKfS1_Pf:
.text._ZN22matmul_improved_reduce23matmul_improved_reducekEiiiPKfS1_Pf:
[----:B------:R-:W-:Y:S01]  /*0000*/  LDC R1, c[0x0][0x37c] ;  /* 0x0000df00ff017b82 */ /* 0x000fe20000000800 */
[----:B------:R-:W1:Y:S01]  /*0010*/  LDCU UR20, c[0x0][0x360] ;  /* 0x00006c00ff1477ac */ /* 0x000e620008000800 */
[----:B------:R-:W2:Y:S06]  /*0020*/  S2R R7, SR_TID.X ;  /* 0x0000000000077919 */ /* 0x000eac0000002100 */
[----:B------:R-:W3:Y:S01]  /*0030*/  S2UR UR10, SR_CTAID.Z ;  /* 0x00000000000a79c3 */ /* 0x000ee20000002700 */
[----:B------:R-:W-:Y:S01]  /*0040*/  HFMA2 R25, -RZ, RZ, 0, 0 ;  /* 0x00000000ff197431 */ /* 0x000fe200000001ff */
[----:B------:R-:W4:Y:S01]  /*0050*/  LDCU UR4, c[0x0][0x364] ;  /* 0x00006c80ff0477ac */ /* 0x000f220008000800 */
[----:B------:R-:W2:Y:S01]  /*0060*/  S2R R24, SR_TID.Y ;  /* 0x0000000000187919 */ /* 0x000ea20000002200 */
[----:B------:R-:W-:Y:S01]  /*0070*/  HFMA2 R38, -RZ, RZ, 0, 0 ;  /* 0x00000000ff267431 */ /* 0x000fe200000001ff */
[----:B------:R-:W-:Y:S01]  /*0080*/  CS2R R26, SRZ ;  /* 0x00000000001a7805 */ /* 0x000fe2000001ff00 */
[----:B------:R-:W5:Y:S01]  /*0090*/  LDCU.64 UR12, c[0x0][0x380] ;  /* 0x00007000ff0c77ac */ /* 0x000f620008000a00 */
[----:B------:R-:W-:Y:S01]  /*00a0*/  CS2R R36, SRZ ;  /* 0x0000000000247805 */ /* 0x000fe2000001ff00 */
[----:B------:R-:W4:Y:S01]  /*00b0*/  S2UR UR7, SR_CTAID.X ;  /* 0x00000000000779c3 */ /* 0x000f220000002500 */
[----:B------:R-:W-:Y:S01]  /*00c0*/  CS2R R34, SRZ ;  /* 0x0000000000227805 */ /* 0x000fe2000001ff00 */
[----:B------:R-:W5:Y:S01]  /*00d0*/  LDCU UR11, c[0x0][0x388] ;  /* 0x00007100ff0b77ac */ /* 0x000f620008000800 */
[----:B------:R-:W-:Y:S01]  /*00e0*/  CS2R R32, SRZ ;  /* 0x0000000000207805 */ /* 0x000fe2000001ff00 */
[----:B------:R-:W5:Y:S01]  /*00f0*/  LDCU.64 UR18, c[0x0][0x358] ;  /* 0x00006b00ff1277ac */ /* 0x000f620008000a00 */
[----:B-1----:R-:W1:Y:S03]  /*0100*/  I2F.U32.RP R0, UR20 ;  /* 0x0000001400007d06 */ /* 0x002e660008209000 */
[----:B------:R-:W5:Y:S01]  /*0110*/  S2UR UR5, SR_CTAID.Y ;  /* 0x00000000000579c3 */ /* 0x000f620000002600 */
[----:B------:R-:W-:-:S02]  /*0120*/  USHF.L.U32 UR8, UR20, 0x2, URZ ;  /* 0x0000000214087899 */ /* 0x000fc400080006ff */
[----:B------:R-:W-:Y:S01]  /*0130*/  ISETP.NE.U32.AND P2, PT, RZ, UR20, PT ;  /* 0x00000014ff007c0c */ /* 0x000fe2000bf45070 */
[----:B------:R-:W-:-:S03]  /*0140*/  UMOV UR17, 0x1 ;  /* 0x0000000100117882 */ /* 0x000fc60000000000 */
[----:B------:R-:W-:Y:S01]  /*0150*/  IADD3 R9, PT, PT, RZ, -UR8, RZ ;  /* 0x80000008ff097c10 */ /* 0x000fe2000fffe0ff */
[----:B---3--:R-:W-:Y:S01]  /*0160*/  UIMAD UR9, UR10, 0x300, URZ ;  /* 0x000003000a0978a4 */ /* 0x008fe2000f8e02ff */
[----:B------:R-:W-:Y:S01]  /*0170*/  ISETP.NE.U32.AND P4, PT, RZ, UR8, PT ;  /* 0x00000008ff007c0c */ /* 0x000fe2000bf85070 */
[----:B------:R-:W3:Y:S01]  /*0180*/  I2F.U32.RP R6, UR8 ;  /* 0x0000000800067d06 */ /* 0x000ee20008209000 */
[----:B----4-:R-:W-:-:S07]  /*0190*/  UIMAD UR7, UR8, UR7, URZ ;  /* 0x00000007080772a4 */ /* 0x010fce000f8e02ff */
[----:B-1----:R-:W1:Y:S01]  /*01a0*/  MUFU.RCP R0, R0 ;  /* 0x0000000000007308 */ /* 0x002e620000001000 */
[----:B--2---:R-:W-:Y:S01]  /*01b0*/  IMAD R44, R24, UR20, R7 ;  /* 0x00000014182c7c24 */ /* 0x004fe2000f8e0207 */
[----:B------:R-:W-:Y:S01]  /*01c0*/  LEA R7, R7, UR7, 0x2 ;  /* 0x0000000707077c11 */ /* 0x000fe2000f8e10ff */
[----:B-----5:R-:W-:Y:S01]  /*01d0*/  UIMAD UR4, UR4, UR5, URZ ;  /* 0x00000005040472a4 */ /* 0x020fe2000f8e02ff */
[----:B------:R-:W2:Y:S04]  /*01e0*/  S2UR UR5, SR_CgaCtaId ;  /* 0x00000000000579c3 */ /* 0x000ea80000008800 */
[----:B---3--:R-:W3:Y:S01]  /*01f0*/  MUFU.RCP R6, R6 ;  /* 0x0000000600067308 */ /* 0x008ee20000001000 */
[----:B------:R-:W-:-:S03]  /*0200*/  USHF.L.U32 UR6, UR4, 0x2, URZ ;  /* 0x0000000204067899 */ /* 0x000fc600080006ff */
[----:B------:R-:W-:-:S03]  /*0210*/  UMOV UR4, 0x400 ;  /* 0x0000040000047882 */ /* 0x000fc60000000000 */
[----:B------:R-:W-:Y:S02]  /*0220*/  LEA.HI R41, R44, UR6, RZ, 0x1d ;  /* 0x000000062c297c11 */ /* 0x000fe4000f8fe8ff */
[----:B-1----:R-:W-:Y:S02]  /*0230*/  IADD3 R2, PT, PT, R0, 0xffffffe, RZ ;  /* 0x0ffffffe00027810 */ /* 0x002fe40007ffe0ff */
[----:B------:R-:W-:Y:S02]  /*0240*/  LEA R24, R24, UR6, 0x2 ;  /* 0x0000000618187c11 */ /* 0x000fe4000f8e10ff */
[----:B------:R1:W4:Y:S01]  /*0250*/  F2I.FTZ.U32.TRUNC.NTZ R3, R2 ;  /* 0x0000000200037305 */ /* 0x000322000021f000 */
[----:B---3--:R-:W-:Y:S02]  /*0260*/  IADD3 R4, PT, PT, R6, 0xffffffe, RZ ;  /* 0x0ffffffe06047810 */ /* 0x008fe40007ffe0ff */
[----:B------:R-:W-:-:S05]  /*0270*/  MOV R6, RZ ;  /* 0x000000ff00067202 */ /* 0x000fca0000000f00 */
[----:B------:R3:W5:Y:S01]  /*0280*/  F2I.FTZ.U32.TRUNC.NTZ R5, R4 ;  /* 0x0000000400057305 */ /* 0x000762000021f000 */
[----:B-1----:R-:W-:Y:S01]  /*0290*/  MOV R2, RZ ;  /* 0x000000ff00027202 */ /* 0x002fe20000000f00 */
[----:B--2---:R-:W-:Y:S01]  /*02a0*/  ULEA UR4, UR5, UR4, 0x18 ;  /* 0x0000000405047291 */ /* 0x004fe2000f8ec0ff */
[----:B----4-:R-:W-:Y:S01]  /*02b0*/  IADD3 R0, PT, PT, RZ, -R3, RZ ;  /* 0x80000003ff007210 */ /* 0x010fe20007ffe0ff */
[----:B---3--:R-:W-:Y:S02]  /*02c0*/  HFMA2 R4, -RZ, RZ, 0, 0 ;  /* 0x00000000ff047431 */ /* 0x008fe400000001ff */
[----:B-----5:R-:W-:-:S04]  /*02d0*/  IMAD R9, R9, R5, RZ ;  /* 0x0000000509097224 */ /* 0x020fc800078e02ff */
[----:B------:R-:W-:Y:S01]  /*02e0*/  IMAD.HI.U32 R5, R5, R9, R4 ;  /* 0x0000000905057227 */ /* 0x000fe200078e0004 */
[----:B------:R-:W-:-:S03]  /*02f0*/  MOV R4, RZ ;  /* 0x000000ff00047202 */ /* 0x000fc60000000f00 */
[----:B------:R-:W-:Y:S01]  /*0300*/  IMAD R9, R0, UR20, RZ ;  /* 0x0000001400097c24 */ /* 0x000fe2000f8e02ff */
[----:B------:R-:W-:-:S03]  /*0310*/  SHF.L.U32 R0, R44, 0x2, RZ ;  /* 0x000000022c007819 */ /* 0x000fc600000006ff */
[----:B------:R-:W-:-:S04]  /*0320*/  IMAD.HI.U32 R3, R3, R9, R2 ;  /* 0x0000000903037227 */ /* 0x000fc800078e0002 */
[----:B------:R-:W-:-:S04]  /*0330*/  IMAD.HI.U32 R5, R5, R0, RZ ;  /* 0x0000000005057227 */ /* 0x000fc800078e00ff */
[----:B------:R-:W-:Y:S01]  /*0340*/  IMAD.HI.U32 R39, R3, R44, RZ ;  /* 0x0000002c03277227 */ /* 0x000fe200078e00ff */
[----:B------:R-:W-:-:S04]  /*0350*/  IADD3 R5, PT, PT, -R5, RZ, RZ ;  /* 0x000000ff05057210 */ /* 0x000fc80007ffe1ff */
[----:B------:R-:W-:Y:S01]  /*0360*/  IADD3 R3, PT, PT, -R39, RZ, RZ ;  /* 0x000000ff27037210 */ /* 0x000fe20007ffe1ff */
[----:B------:R-:W-:-:S04]  /*0370*/  IMAD R40, R5, UR8, R0 ;  /* 0x0000000805287c24 */ /* 0x000fc8000f8e0200 */
[----:B------:R-:W-:Y:S01]  /*0380*/  IMAD R2, R3, UR20, R44 ;  /* 0x0000001403027c24 */ /* 0x000fe2000f8e022c */
[----:B------:R-:W-:Y:S02]  /*0390*/  ISETP.GE.U32.AND P1, PT, R40, UR8, PT ;  /* 0x0000000828007c0c */ /* 0x000fe4000bf26070 */
[----:B------:R-:W-:Y:S02]  /*03a0*/  MOV R3, UR9 ;  /* 0x0000000900037c02 */ /* 0x000fe40008000f00 */
[----:B------:R-:W-:Y:S02]  /*03b0*/  ISETP.GE.U32.AND P0, PT, R2, UR20, PT ;  /* 0x0000001402007c0c */ /* 0x000fe4000bf06070 */
[----:B------:R-:W-:-:S07]  /*03c0*/  LOP3.LUT R0, R3, 0x1c, R0, 0xf8, !PT ;  /* 0x0000001c03007812 */ /* 0x000fce00078ef800 */
[----:B------:R-:W-:-:S04]  /*03d0*/  @P1 IADD3 R40, PT, PT, R40, -UR8, RZ ;  /* 0x8000000828281c10 */ /* 0x000fc8000fffe0ff */
[----:B------:R-:W-:Y:S02]  /*03e0*/  ISETP.GE.U32.AND P3, PT, R40, UR8, PT ;  /* 0x0000000828007c0c */ /* 0x000fe4000bf66070 */
[----:B------:R-:W-:Y:S02]  /*03f0*/  @P0 IADD3 R2, PT, PT, R2, -UR20, RZ ;  /* 0x8000001402020c10 */ /* 0x000fe4000fffe0ff */
[----:B------:R-:W-:Y:S02]  /*0400*/  @P0 IADD3 R39, PT, PT, R39, 0x1, RZ ;  /* 0x0000000127270810 */ /* 0x000fe40007ffe0ff */
[----:B------:R-:W-:Y:S02]  /*0410*/  ISETP.GE.U32.AND P1, PT, R2, UR20, PT ;  /* 0x0000001402007c0c */ /* 0x000fe4000bf26070 */
[----:B------:R-:W-:-:S04]  /*0420*/  ISETP.GE.AND P0, PT, R0, UR11, PT ;  /* 0x0000000b00007c0c */ /* 0x000fc8000bf06270 */
[----:B------:R-:W-:Y:S02]  /*0430*/  ISETP.GE.OR P0, PT, R41, UR12, P0 ;  /* 0x0000000c29007c0c */ /* 0x000fe40008706670 */
[----:B------:R-:W-:Y:S02]  /*0440*/  @P3 IADD3 R40, PT, PT, R40, -UR8, RZ ;  /* 0x8000000828283c10 */ /* 0x000fe4000fffe0ff */
[----:B------:R-:W-:Y:S01]  /*0450*/  @!P4 LOP3.LUT R40, RZ, UR8, RZ, 0x33, !PT ;  /* 0x00000008ff28cc12 */ /* 0x000fe2000f8e33ff */
[----:B------:R-:W-:Y:S02]  /*0460*/  UMOV UR8, UR4 ;  /* 0x0000000400087c82 */ /* 0x000fe40008000000 */
[----:B------:R-:W-:Y:S02]  /*0470*/  @P1 IADD3 R39, PT, PT, R39, 0x1, RZ ;  /* 0x0000000127271810 */ /* 0x000fe40007ffe0ff */
[----:B------:R-:W-:Y:S02]  /*0480*/  IADD3 R40, PT, PT, R40, UR7, RZ ;  /* 0x0000000728287c10 */ /* 0x000fe4000fffe0ff */
[----:B------:R-:W-:-:S02]  /*0490*/  @!P2 LOP3.LUT R39, RZ, UR20, RZ, 0x33, !PT ;  /* 0x00000014ff27ac12 */ /* 0x000fc4000f8e33ff */
[----:B------:R-:W-:Y:S01]  /*04a0*/  ISETP.GE.AND P1, PT, R40, UR13, PT ;  /* 0x0000000d28007c0c */ /* 0x000fe2000bf26270 */
[----:B------:R-:W1:Y:S01]  /*04b0*/  @!P0 LDC.64 R2, c[0x0][0x390] ;  /* 0x0000e400ff028b82 */ /* 0x000e620000000a00 */
[----:B------:R-:W-:Y:S01]  /*04c0*/  IADD3 R5, PT, PT, R39, UR9, RZ ;  /* 0x0000000927057c10 */ /* 0x000fe2000fffe0ff */
[----:B------:R-:W-:Y:S01]  /*04d0*/  @!P0 IMAD R11, R41, UR11, R0 ;  /* 0x0000000b290b8c24 */ /* 0x000fe2000f8e0200 */
[----:B------:R-:W-:Y:S01]  /*04e0*/  ULEA UR9, UR20, UR4, 0x9 ;  /* 0x0000000414097291 */ /* 0x000fe2000f8e48ff */
[----:B------:R-:W-:Y:S02]  /*04f0*/  @P0 LEA R0, R44, UR8, 0x4 ;  /* 0x000000082c000c11 */ /* 0x000fe4000f8e20ff */
[----:B------:R-:W-:Y:S01]  /*0500*/  ISETP.GE.OR P1, PT, R5, UR11, P1 ;  /* 0x0000000b05007c0c */ /* 0x000fe20008f26670 */
[----:B------:R-:W-:-:S12]  /*0510*/  ULEA UR11, UR20, UR9, 0x9 ;  /* 0x00000009140b7291 */ /* 0x000fd8000f8e48ff */
[----:B------:R-:W2:Y:S01]  /*0520*/  @!P1 LDC.64 R8, c[0x0][0x398] ;  /* 0x0000e600ff089b82 */ /* 0x000ea20000000a00 */
[----:B------:R-:W-:Y:S02]  /*0530*/  @!P1 IMAD R5, R5, UR13, R40 ;  /* 0x0000000d05059c24 */ /* 0x000fe4000f8e0228 */
[----:B-1----:R-:W-:Y:S01]  /*0540*/  @!P0 IMAD.WIDE.U32 R2, R11, 0x4, R2 ;  /* 0x000000040b028825 */ /* 0x002fe200078e0002 */
[----:B------:R-:W-:-:S03]  /*0550*/  LEA R11, R44, UR9, 0x4 ;  /* 0x000000092c0b7c11 */ /* 0x000fc6000f8e20ff */
[----:B--2---:R-:W-:Y:S01]  /*0560*/  @!P1 IMAD.WIDE R8, R5, 0x4, R8 ;  /* 0x0000000405089825 */ /* 0x004fe200078e0208 */
[----:B------:R-:W-:Y:S01]  /*0570*/  @!P0 LEA R5, R44, UR4, 0x4 ;  /* 0x000000042c058c11 */ /* 0x000fe2000f8e20ff */
[----:B------:R-:W-:Y:S02]  /*0580*/  UIMAD UR4, UR10, UR12, URZ ;  /* 0x0000000c0a0472a4 */ /* 0x000fe4000f8e02ff */
[----:B------:R-:W-:Y:S02]  /*0590*/  ULEA UR10, UR20, UR11, 0x9 ;  /* 0x0000000b140a7291 */ /* 0x000fe4000f8e48ff */
[----:B------:R-:W-:Y:S01]  /*05a0*/  @!PT LDS RZ, [RZ] ;  /* 0x00000000fffff984 */ /* 0x000fe20000000800 */
[----:B------:R-:W-:Y:S01]  /*05b0*/  @!PT LDS RZ, [RZ] ;  /* 0x00000000fffff984 */ /* 0x000fe20000000800 */
[----:B------:R-:W-:Y:S01]  /*05c0*/  @!PT LDS RZ, [RZ] ;  /* 0x00000000fffff984 */ /* 0x000fe20000000800 */
[----:B------:R1:W-:Y:S01]  /*05d0*/  @!P0 LDGSTS.E.BYPASS.128 [R5], desc[UR18][R2.64] ;  /* 0x0000000002058fae */ /* 0x0003e2000b981812 */
[----:B------:R-:W-:Y:S01]  /*05e0*/  UIMAD UR5, UR4, UR13, URZ ;  /* 0x0000000d040572a4 */ /* 0x000fe2000f8e02ff */
[----:B------:R-:W-:Y:S02]  /*05f0*/  UMOV UR12, UR9 ;  /* 0x00000009000c7c82 */ /* 0x000fe40008000000 */
[----:B------:R2:W-:Y:S01]  /*0600*/  @P0 STS.128 [R0], RZ ;  /* 0x000000ff00000388 */ /* 0x0005e20000000c00 */
[----:B------:R-:W-:Y:S01]  /*0610*/  UMOV UR13, UR8 ;  /* 0x00000008000d7c82 */ /* 0x000fe20008000000 */
[----:B------:R-:W-:Y:S01]  /*0620*/  UMOV UR4, UR11 ;  /* 0x0000000b00047c82 */ /* 0x000fe20008000000 */
[----:B------:R-:W-:Y:S01]  /*0630*/  UMOV UR6, UR10 ;  /* 0x0000000a00067c82 */ /* 0x000fe20008000000 */
[----:B------:R-:W-:Y:S01]  /*0640*/  @!PT LDS RZ, [RZ] ;  /* 0x00000000fffff984 */ /* 0x000fe20000000800 */
[----:B------:R-:W-:Y:S01]  /*0650*/  @!PT LDS RZ, [RZ] ;  /* 0x00000000fffff984 */ /* 0x000fe20000000800 */
[----:B------:R-:W-:Y:S01]  /*0660*/  @!PT LDS RZ, [RZ] ;  /* 0x00000000fffff984 */ /* 0x000fe20000000800 */
[----:B------:R3:W-:Y:S04]  /*0670*/  @!P1 LDGSTS.E.BYPASS.128 [R11], desc[UR18][R8.64] ;  /* 0x00000000080b9fae */ /* 0x0007e8000b981812 */
[----:B------:R3:W-:Y:S01]  /*0680*/  @P1 STS.128 [R11], RZ ;  /* 0x000000ff0b001388 */ /* 0x0007e20000000c00 */
[----:B-1----:R-:W-:-:S02]  /*0690*/  HFMA2 R5, -RZ, RZ, 0, 0 ;  /* 0x00000000ff057431 */ /* 0x002fc400000001ff */
[----:B------:R-:W-:Y:S02]  /*06a0*/  IMAD.MOV.U32 R3, RZ, RZ, RZ ;  /* 0x000000ffff037224 */ /* 0x000fe400078e00ff */
[----:B--2---:R-:W-:Y:S01]  /*06b0*/  HFMA2 R0, -RZ, RZ, 0, 0 ;  /* 0x00000000ff007431 */ /* 0x004fe200000001ff */
[----:B------:R-:W0:Y:S01]  /*06c0*/  LDGDEPBAR ;  /* 0x00000000000079af */ /* 0x000e220000000000 */
[----:B------:R-:W-:Y:S01]  /*06d0*/  MOV R2, RZ ;  /* 0x000000ff00027202 */ /* 0x000fe20000000f00 */
[----:B------:R-:W-:-:S04]  /*06e0*/  DEPBAR.LE SB0, 0x0 ;  /* 0x000080000000791a */ /* 0x000fc80000000000 */
[----:B---3--:R-:W-:Y:S06]  /*06f0*/  BAR.SYNC.DEFER_BLOCKING 0x0 ;  /* 0x0000000000007b1d */ /* 0x008fec0000010000 */
.L_x_8:
[----:B------:R-:W1:Y:S01]  /*0700*/  S2UR UR7, SR_CTAID.Z ;  /* 0x00000000000779c3 */ /* 0x000e620000002700 */
[----:B------:R-:W2:Y:S01]  /*0710*/  LDCU UR14, c[0x0][0x388] ;  /* 0x00007100ff0e77ac */ /* 0x000ea20008000800 */
[C---:B------:R-:W-:Y:S01]  /*0720*/  SHF.L.U32 R12, R44.reuse, 0x2, RZ ;  /* 0x000000022c0c7819 */ /* 0x040fe200000006ff */
[----:B------:R-:W3:Y:S01]  /*0730*/  S2R R42, SR_TID.X ;  /* 0x00000000002a7919 */ /* 0x000ee20000002100 */
[----:B------:R-:W-:Y:S01]  /*0740*/  LEA R14, R44, UR6, 0x4 ;  /* 0x000000062c0e7c11 */ /* 0x000fe2000f8e20ff */
[----:B------:R-:W4:Y:S01]  /*0750*/  LDCU UR16, c[0x0][0x384] ;  /* 0x00007080ff1077ac */ /* 0x000f220008000800 */
[----:B------:R-:W5:Y:S01]  /*0760*/  S2R R43, SR_TID.Y ;  /* 0x00000000002b7919 */ /* 0x000f620000002200 */
[----:B------:R-:W3:Y:S01]  /*0770*/  LDCU UR15, c[0x0][0x380] ;  /* 0x00007000ff0f77ac */ /* 0x000ee20008000800 */
[----:B----4-:R-:W-:Y:S01]  /*0780*/  ISETP.GE.AND P1, PT, R40, UR16, PT ;  /* 0x0000001028007c0c */ /* 0x010fe2000bf26270 */
[----:B-1----:R-:W-:-:S04]  /*0790*/  UIMAD UR7, UR7, 0x18, UR17 ;  /* 0x00000018070778a4 */ /* 0x002fc8000f8e0211 */
[----:B------:R-:W-:-:S06]  /*07a0*/  USHF.L.U32 UR7, UR7, 0x5, URZ ;  /* 0x0000000507077899 */ /* 0x000fcc00080006ff */
[----:B------:R-:W-:Y:S02]  /*07b0*/  MOV R9, UR7 ;  /* 0x0000000700097c02 */ /* 0x000fe40008000f00 */
[----:B------:R-:W-:Y:S01]  /*07c0*/  IADD3 R15, PT, PT, R39, UR7, RZ ;  /* 0x00000007270f7c10 */ /* 0x000fe2000fffe0ff */
[----:B------:R-:W-:Y:S01]  /*07d0*/  UMOV UR7, UR4 ;  /* 0x0000000400077c82 */ /* 0x000fe20008000000 */
[----:B------:R-:W-:Y:S02]  /*07e0*/  LOP3.LUT R12, R9, 0x1c, R12, 0xf8, !PT ;  /* 0x0000001c090c7812 */ /* 0x000fe400078ef80c */
[----:B--2---:R-:W-:Y:S02]  /*07f0*/  ISETP.GE.OR P1, PT, R15, UR14, P1 ;  /* 0x0000000e0f007c0c */ /* 0x004fe40008f26670 */
[----:B------:R-:W-:Y:S02]  /*0800*/  ISETP.GE.AND P0, PT, R12, UR14, PT ;  /* 0x0000000e0c007c0c */ /* 0x000fe4000bf06270 */
[----:B---3--:R-:W-:-:S02]  /*0810*/  LEA R42, R42, UR12, 0x4 ;  /* 0x0000000c2a2a7c11 */ /* 0x008fc4000f8e20ff */
[----:B------:R-:W-:Y:S01]  /*0820*/  ISETP.GE.OR P0, PT, R41, UR15, P0 ;  /* 0x0000000f29007c0c */ /* 0x000fe20008706670 */
[----:B------:R-:W-:Y:S01]  /*0830*/  UMOV UR15, UR6 ;  /* 0x00000006000f7c82 */ /* 0x000fe20008000000 */
[----:B-----5:R-:W-:Y:S02]  /*0840*/  LEA R43, R43, UR13, 0x9 ;  /* 0x0000000d2b2b7c11 */ /* 0x020fe4000f8e48ff */
[----:B------:R-:W-:Y:S02]  /*0850*/  IADD3 R42, PT, PT, R42, 0x8, RZ ;  /* 0x000000082a2a7810 */ /* 0x000fe40007ffe0ff */
[----:B------:R-:W-:Y:S01]  /*0860*/  IADD3 R43, PT, PT, R43, 0x100, RZ ;  /* 0x000001002b2b7810 */ /* 0x000fe20007ffe0ff */
[----:B------:R-:W1:Y:S01]  /*0870*/  @!P1 LDC.64 R8, c[0x0][0x398] ;  /* 0x0000e600ff089b82 */ /* 0x000e620000000a00 */
[----:B------:R-:W-:Y:S01]  /*0880*/  @!P1 IMAD R15, R15, UR16, R40 ;  /* 0x000000100f0f9c24 */ /* 0x000fe2000f8e0228 */
[----:B------:R-:W-:-:S04]  /*0890*/  UMOV UR16, UR11 ;  /* 0x0000000b00107c82 */ /* 0x000fc80008000000 */
[----:B------:R-:W-:Y:S01]  /*08a0*/  @!P0 IMAD R13, R41, UR14, R12 ;  /* 0x0000000e290d8c24 */ /* 0x000fe2000f8e020c */
[C---:B------:R-:W-:Y:S01]  /*08b0*/  LEA R12, R44.reuse, UR11, 0x4 ;  /* 0x0000000b2c0c7c11 */ /* 0x040fe2000f8e20ff */
[----:B------:R-:W2:Y:S01]  /*08c0*/  @!P0 LDC.64 R10, c[0x0][0x390] ;  /* 0x0000e400ff0a8b82 */ /* 0x000ea20000000a00 */
[----:B------:R-:W-:Y:S01]  /*08d0*/  UMOV UR14, UR10 ;  /* 0x0000000a000e7c82 */ /* 0x000fe20008000000 */
[----:B-1----:R-:W-:Y:S01]  /*08e0*/  @!P1 IMAD.WIDE R8, R15, 0x4, R8 ;  /* 0x000000040f089825 */ /* 0x002fe200078e0208 */
[----:B------:R-:W-:-:S03]  /*08f0*/  @!P1 LEA R15, R44, UR10, 0x4 ;  /* 0x0000000a2c0f9c11 */ /* 0x000fc6000f8e20ff */
[----:B--2---:R-:W-:Y:S01]  /*0900*/  @!P0 IMAD.WIDE.U32 R10, R13, 0x4, R10 ;  /* 0x000000040d0a8825 */ /* 0x004fe200078e000a */
[----:B------:R-:W-:Y:S01]  /*0910*/  @!P0 LEA R13, R44, UR4, 0x4 ;  /* 0x000000042c0d8c11 */ /* 0x000fe2000f8e20ff */
[----:B------:R-:W-:-:S04]  /*0920*/  UMOV UR4, URZ ;  /* 0x000000ff00047c82 */ /* 0x000fc80008000000 */
[----:B------:R-:W-:Y:S01]  /*0930*/  @!PT LDS RZ, [RZ] ;  /* 0x00000000fffff984 */ /* 0x000fe20000000800 */
[----:B------:R-:W-:Y:S01]  /*0940*/  @!PT LDS RZ, [RZ] ;  /* 0x00000000fffff984 */ /* 0x000fe20000000800 */
[----:B------:R-:W-:Y:S01]  /*0950*/  @!PT LDS RZ, [RZ] ;  /* 0x00000000fffff984 */ /* 0x000fe20000000800 */
[----:B------:R1:W-:Y:S04]  /*0960*/  @!P0 LDGSTS.E.BYPASS.128 [R13], desc[UR18][R10.64] ;  /* 0x000000000a0d8fae */ /* 0x0003e8000b981812 */
[----:B------:R1:W-:Y:S04]  /*0970*/  @P0 STS.128 [R12], RZ ;  /* 0x000000ff0c000388 */ /* 0x0003e80000000c00 */
[----:B------:R-:W-:Y:S01]  /*0980*/  @!PT LDS RZ, [RZ] ;  /* 0x00000000fffff984 */ /* 0x000fe20000000800 */
[----:B------:R-:W-:Y:S01]  /*0990*/  @!PT LDS RZ, [RZ] ;  /* 0x00000000fffff984 */ /* 0x000fe20000000800 */
[----:B------:R-:W-:Y:S01]  /*09a0*/  @!PT LDS RZ, [RZ] ;  /* 0x00000000fffff984 */ /* 0x000fe20000000800 */
[----:B------:R1:W-:Y:S04]  /*09b0*/  @!P1 LDGSTS.E.BYPASS.128 [R15], desc[UR18][R8.64] ;  /* 0x00000000080f9fae */ /* 0x0003e8000b981812 */
[----:B------:R1:W-:Y:S02]  /*09c0*/  @P1 STS.128 [R14], RZ ;  /* 0x000000ff0e001388 */ /* 0x0003e40000000c00 */
.L_x_7:
[----:B------:R-:W-:Y:S01]  /*09d0*/  LDS.64 R28, [R42+-0x8] ;  /* 0xfffff8002a1c7984 */ /* 0x000fe20000000a00 */
[----:B------:R-:W-:Y:S02]  /*09e0*/  UISETP.GE.U32.AND UP0, UPT, UR4, 0x1c, UPT ;  /* 0x0000001c0400788c */ /* 0x000fe4000bf06070 */
[----:B------:R-:W-:Y:S01]  /*09f0*/  UIADD3 UR6, UPT, UPT, UR4, 0x4, URZ ;  /* 0x0000000404067890 */ /* 0x000fe2000fffe0ff */
[----:B-1----:R-:W1:Y:S04]  /*0a00*/  LDS.128 R8, [R43+-0x100] ;  /* 0xffff00002b087984 */ /* 0x002e680000000c00 */
[----:B------:R-:W2:Y:S02]  /*0a10*/  LDS.64 R30, [R42] ;  /* 0x000000002a1e7984 */ /* 0x000ea40000000a00 */
[----:B------:R-:W-:-:S02]  /*0a20*/  UMOV UR4, UR6 ;  /* 0x0000000600047c82 */ /* 0x000fc40008000000 */
[----:B------:R-:W3:Y:S04]  /*0a30*/  LDS.128 R12, [R43+-0x80] ;  /* 0xffff80002b0c7984 */ /* 0x000ee80000000c00 */
[----:B------:R-:W4:Y:S04]  /*0a40*/  LDS.128 R16, [R43] ;  /* 0x000000002b107984 */ /* 0x000f280000000c00 */
[----:B------:R5:W4:Y:S02]  /*0a50*/  LDS.128 R20, [R43+0x80] ;  /* 0x000080002b147984 */ /* 0x000b240000000c00 */
[----:B-----5:R-:W-:Y:S01]  /*0a60*/  IADD3 R43, PT, PT, R43, 0x10, RZ ;  /* 0x000000102b2b7810 */ /* 0x020fe20007ffe0ff */
[C---:B-1----:R-:W-:Y:S01]  /*0a70*/  FFMA R32, R8.reuse, R28, R32 ;  /* 0x0000001c08207223 */ /* 0x042fe20000000020 */
[C---:B------:R-:W-:Y:S01]  /*0a80*/  FFMA R33, R8.reuse, R29, R33 ;  /* 0x0000001d08217223 */ /* 0x040fe20000000021 */
[C---:B--2---:R-:W-:Y:S01]  /*0a90*/  FFMA R37, R8.reuse, R30, R37 ;  /* 0x0000001e08257223 */ /* 0x044fe20000000025 */
[----:B------:R-:W-:Y:S01]  /*0aa0*/  FFMA R8, R8, R31, R38 ;  /* 0x0000001f08087223 */ /* 0x000fe20000000026 */
[----:B---3--:R-:W-:Y:S01]  /*0ab0*/  FFMA R27, R28, R12, R27 ;  /* 0x0000000c1c1b7223 */ /* 0x008fe2000000001b */
[C---:B------:R-:W-:Y:S01]  /*0ac0*/  FFMA R34, R12.reuse, R29, R34 ;  /* 0x0000001d0c227223 */ /* 0x040fe20000000022 */
[C---:B------:R-:W-:Y:S01]  /*0ad0*/  FFMA R35, R12.reuse, R30, R35 ;  /* 0x0000001e0c237223 */ /* 0x040fe20000000023 */
[----:B------:R-:W-:Y:S01]  /*0ae0*/  FFMA R12, R12, R31, R36 ;  /* 0x0000001f0c0c7223 */ /* 0x000fe20000000024 */
[----:B----4-:R-:W-:Y:S01]  /*0af0*/  FFMA R38, R28, R16, R4 ;  /* 0x000000101c267223 */ /* 0x010fe20000000004 */
[C---:B------:R-:W-:Y:S01]  /*0b00*/  FFMA R0, R16.reuse, R29, R0 ;  /* 0x0000001d10007223 */ /* 0x040fe20000000000 */
[C---:B------:R-:W-:Y:S01]  /*0b10*/  FFMA R36, R16.reuse, R30, R2 ;  /* 0x0000001e10247223 */ /* 0x040fe20000000002 */
[----:B------:R-:W-:Y:S01]  /*0b20*/  FFMA R16, R16, R31, R5 ;  /* 0x0000001f10107223 */ /* 0x000fe20000000005 */
[----:B------:R-:W-:Y:S01]  /*0b30*/  MOV R5, UR20 ;  /* 0x0000001400057c02 */ /* 0x000fe20008000f00 */
[-C--:B------:R-:W-:Y:S01]  /*0b40*/  FFMA R28, R28, R20.reuse, R3 ;  /* 0x000000141c1c7223 */ /* 0x080fe20000000003 */
[----:B------:R-:W-:Y:S01]  /*0b50*/  FFMA R6, R20, R29, R6 ;  /* 0x0000001d14067223 */ /* 0x000fe20000000006 */
[----:B------:R-:W-:Y:S01]  /*0b60*/  MOV R29, UR20 ;  /* 0x00000014001d7c02 */ /* 0x000fe20008000f00 */
[----:B------:R-:W-:Y:S01]  /*0b70*/  FFMA R30, R30, R20, R26 ;  /* 0x000000141e1e7223 */ /* 0x000fe2000000001a */
[----:B------:R-:W-:Y:S01]  /*0b80*/  LEA R2, R5, R42, 0x4 ;  /* 0x0000002a05027211 */ /* 0x000fe200078e20ff */
[----:B------:R-:W-:-:S02]  /*0b90*/  FFMA R20, R20, R31, R25 ;  /* 0x0000001f14147223 */ /* 0x000fc40000000019 */
[----:B------:R-:W-:Y:S02]  /*0ba0*/  IMAD R29, R29, 0x20, R42 ;  /* 0x000000201d1d7824 */ /* 0x000fe400078e022a */
[----:B------:R-:W1:Y:S04]  /*0bb0*/  LDS.64 R4, [R2+-0x8] ;  /* 0xfffff80002047984 */ /* 0x000e680000000a00 */
[----:B------:R-:W2:Y:S01]  /*0bc0*/  LDS.64 R2, [R2] ;  /* 0x0000000002027984 */ /* 0x000ea20000000a00 */
[C---:B-1----:R-:W-:Y:S01]  /*0bd0*/  FFMA R32, R4.reuse, R9, R32 ;  /* 0x0000000904207223 */ /* 0x042fe20000000020 */
[C---:B------:R-:W-:Y:S01]  /*0be0*/  FFMA R33, R9.reuse, R5, R33 ;  /* 0x0000000509217223 */ /* 0x040fe20000000021 */
[C---:B------:R-:W-:Y:S01]  /*0bf0*/  FFMA R25, R4.reuse, R13, R27 ;  /* 0x0000000d04197223 */ /* 0x040fe2000000001b */
[----:B------:R-:W-:Y:S01]  /*0c00*/  FFMA R38, R4, R17, R38 ;  /* 0x0000001104267223 */ /* 0x000fe20000000026 */
[----:B--2---:R-:W-:Y:S01]  /*0c10*/  FFMA R37, R2, R9, R37 ;  /* 0x0000000902257223 */ /* 0x004fe20000000025 */
[----:B------:R-:W-:Y:S01]  /*0c20*/  FFMA R31, R9, R3, R8 ;  /* 0x00000003091f7223 */ /* 0x000fe20000000008 */
[----:B------:R-:W-:Y:S01]  /*0c30*/  MOV R9, UR20 ;  /* 0x0000001400097c02 */ /* 0x000fe20008000f00 */
[----:B------:R-:W-:Y:S01]  /*0c40*/  FFMA R28, R4, R21, R28 ;  /* 0x00000015041c7223 */ /* 0x000fe2000000001c */
[----:B------:R-:W1:Y:S01]  /*0c50*/  LDS.64 R26, [R29+-0x8] ;  /* 0xfffff8001d1a7984 */ /* 0x000e620000000a00 */
[----:B------:R-:W-:Y:S01]  /*0c60*/  FFMA R34, R13, R5, R34 ;  /* 0x000000050d227223 */ /* 0x000fe20000000022 */
[----:B------:R-:W-:Y:S01]  /*0c70*/  FFMA R0, R5, R17, R0 ;  /* 0x0000001105007223 */ /* 0x000fe20000000000 */
[----:B------:R-:W-:-:S02]  /*0c80*/  IMAD R8, R9, 0x30, R42 ;  /* 0x0000003009087824 */ /* 0x000fc400078e022a */
[----:B------:R-:W-:Y:S01]  /*0c90*/  FFMA R6, R5, R21, R6 ;  /* 0x0000001505067223 */ /* 0x000fe20000000006 */
[C---:B------:R-:W-:Y:S01]  /*0ca0*/  FFMA R35, R2.reuse, R13, R35 ;  /* 0x0000000d02237223 */ /* 0x040fe20000000023 */
[----:B------:R-:W2:Y:S01]  /*0cb0*/  LDS.64 R4, [R29] ;  /* 0x000000001d047984 */ /* 0x000ea20000000a00 */
[----:B------:R-:W-:Y:S01]  /*0cc0*/  FFMA R45, R13, R3, R12 ;  /* 0x000000030d2d7223 */ /* 0x000fe2000000000c */
[C---:B------:R-:W-:Y:S01]  /*0cd0*/  FFMA R36, R2.reuse, R17, R36 ;  /* 0x0000001102247223 */ /* 0x040fe20000000024 */
[----:B------:R-:W-:Y:S01]  /*0ce0*/  FFMA R16, R17, R3, R16 ;  /* 0x0000000311107223 */ /* 0x000fe20000000010 */
[----:B------:R-:W3:Y:S01]  /*0cf0*/  LDS.64 R12, [R8+-0x8] ;  /* 0xfffff800080c7984 */ /* 0x000ee20000000a00 */
[----:B------:R-:W-:Y:S01]  /*0d00*/  FFMA R30, R2, R21, R30 ;  /* 0x00000015021e7223 */ /* 0x000fe2000000001e */
[----:B------:R-:W-:Y:S01]  /*0d10*/  FFMA R20, R21, R3, R20 ;  /* 0x0000000315147223 */ /* 0x000fe20000000014 */
[----:B------:R-:W-:Y:S01]  /*0d20*/  MOV R3, UR20 ;  /* 0x0000001400037c02 */ /* 0x000fe20008000f00 */
[----:B------:R-:W4:Y:S03]  /*0d30*/  LDS.64 R8, [R8] ;  /* 0x0000000008087984 */ /* 0x000f260000000a00 */
[----:B------:R-:W-:Y:S01]  /*0d40*/  LEA R42, R3, R42, 0x6 ;  /* 0x0000002a032a7211 */ /* 0x000fe200078e30ff */
[C---:B-1----:R-:W-:Y:S01]  /*0d50*/  FFMA R25, R26.reuse, R14, R25 ;  /* 0x0000000e1a197223 */ /* 0x042fe20000000019 */
[C---:B------:R-:W-:Y:S01]  /*0d60*/  FFMA R38, R26.reuse, R18, R38 ;  /* 0x000000121a267223 */ /* 0x040fe20000000026 */
[C---:B------:R-:W-:Y:S01]  /*0d70*/  FFMA R32, R26.reuse, R10, R32 ;  /* 0x0000000a1a207223 */ /* 0x040fe20000000020 */
[----:B------:R-:W-:Y:S01]  /*0d80*/  FFMA R28, R26, R22, R28 ;  /* 0x000000161a1c7223 */ /* 0x000fe2000000001c */
[-C--:B------:R-:W-:Y:S01]  /*0d90*/  FFMA R33, R10, R27.reuse, R33 ;  /* 0x0000001b0a217223 */ /* 0x080fe20000000021 */
[----:B------:R-:W-:Y:S01]  /*0da0*/  FFMA R34, R14, R27, R34 ;  /* 0x0000001b0e227223 */ /* 0x000fe20000000022 */
[C---:B------:R-:W-:Y:S01]  /*0db0*/  FFMA R0, R27.reuse, R18, R0 ;  /* 0x000000121b007223 */ /* 0x040fe20000000000 */
[----:B------:R-:W-:Y:S01]  /*0dc0*/  FFMA R6, R27, R22, R6 ;  /* 0x000000161b067223 */ /* 0x000fe20000000006 */
[----:B--2---:R-:W-:Y:S01]  /*0dd0*/  FFMA R37, R4, R10, R37 ;  /* 0x0000000a04257223 */ /* 0x004fe20000000025 */
[-C--:B------:R-:W-:Y:S01]  /*0de0*/  FFMA R31, R10, R5.reuse, R31 ;  /* 0x000000050a1f7223 */ /* 0x080fe2000000001f */
[----:B------:R-:W-:Y:S01]  /*0df0*/  FFMA R35, R4, R14, R35 ;  /* 0x0000000e04237223 */ /* 0x000fe20000000023 */
[-C--:B------:R-:W-:Y:S01]  /*0e00*/  FFMA R45, R14, R5.reuse, R45 ;  /* 0x000000050e2d7223 */ /* 0x080fe2000000002d */
[----:B------:R-:W-:Y:S01]  /*0e10*/  FFMA R2, R4, R18, R36 ;  /* 0x0000001204027223 */ /* 0x000fe20000000024 */
[-C--:B------:R-:W-:Y:S01]  /*0e20*/  FFMA R16, R18, R5.reuse, R16 ;  /* 0x0000000512107223 */ /* 0x080fe20000000010 */
[----:B------:R-:W-:Y:S01]  /*0e30*/  FFMA R30, R4, R22, R30 ;  /* 0x00000016041e7223 */ /* 0x000fe2000000001e */
[----:B------:R-:W-:Y:S01]  /*0e40*/  FFMA R20, R22, R5, R20 ;  /* 0x0000000516147223 */ /* 0x000fe20000000014 */
[C---:B---3--:R-:W-:Y:S01]  /*0e50*/  FFMA R27, R12.reuse, R15, R25 ;  /* 0x0000000f0c1b7223 */ /* 0x048fe20000000019 */
[C---:B------:R-:W-:Y:S01]  /*0e60*/  FFMA R4, R12.reuse, R19, R38 ;  /* 0x000000130c047223 */ /* 0x040fe20000000026 */
[C---:B------:R-:W-:Y:S01]  /*0e70*/  FFMA R32, R12.reuse, R11, R32 ;  /* 0x0000000b0c207223 */ /* 0x040fe20000000020 */
[----:B------:R-:W-:Y:S01]  /*0e80*/  FFMA R3, R12, R23, R28 ;  /* 0x000000170c037223 */ /* 0x000fe2000000001c */
[-C--:B------:R-:W-:Y:S01]  /*0e90*/  FFMA R33, R11, R13.reuse, R33 ;  /* 0x0000000d0b217223 */ /* 0x080fe20000000021 */
[----:B------:R-:W-:Y:S01]  /*0ea0*/  FFMA R34, R15, R13, R34 ;  /* 0x0000000d0f227223 */ /* 0x000fe20000000022 */
[C---:B------:R-:W-:Y:S01]  /*0eb0*/  FFMA R0, R13.reuse, R19, R0 ;  /* 0x000000130d007223 */ /* 0x040fe20000000000 */
[----:B------:R-:W-:Y:S01]  /*0ec0*/  FFMA R6, R13, R23, R6 ;  /* 0x000000170d067223 */ /* 0x000fe20000000006 */
[C---:B----4-:R-:W-:Y:S01]  /*0ed0*/  FFMA R37, R8.reuse, R11, R37 ;  /* 0x0000000b08257223 */ /* 0x050fe20000000025 */
[----:B------:R-:W-:Y:S01]  /*0ee0*/  FFMA R38, R11, R9, R31 ;  /* 0x000000090b267223 */ /* 0x000fe2000000001f */
[C---:B------:R-:W-:Y:S01]  /*0ef0*/  FFMA R35, R8.reuse, R15, R35 ;  /* 0x0000000f08237223 */ /* 0x040fe20000000023 */
[----:B------:R-:W-:Y:S01]  /*0f00*/  FFMA R36, R15, R9, R45 ;  /* 0x000000090f247223 */ /* 0x000fe2000000002d */
[C---:B------:R-:W-:Y:S01]  /*0f10*/  FFMA R2, R8.reuse, R19, R2 ;  /* 0x0000001308027223 */ /* 0x040fe20000000002 */
[----:B------:R-:W-:Y:S01]  /*0f20*/  FFMA R5, R19, R9, R16 ;  /* 0x0000000913057223 */ /* 0x000fe20000000010 */
[----:B------:R-:W-:Y:S01]  /*0f30*/  FFMA R26, R8, R23, R30 ;  /* 0x00000017081a7223 */ /* 0x000fe2000000001e */
[----:B------:R-:W-:Y:S01]  /*0f40*/  FFMA R25, R23, R9, R20 ;  /* 0x0000000917197223 */ /* 0x000fe20000000014 */
[----:B------:R-:W-:Y:S06]  /*0f50*/  BRA.U !UP0, `(.L_x_7) ;  /* 0xfffffff9089c7547 */ /* 0x000fec000b83ffff */
[----:B------:R-:W0:Y:S01]  /*0f60*/  LDGDEPBAR ;  /* 0x00000000000079af */ /* 0x000e220000000000 */
[----:B------:R-:W-:Y:S01]  /*0f70*/  UIADD3 UR17, UPT, UPT, UR17, 0x1, URZ ;  /* 0x0000000111117890 */ /* 0x000fe2000fffe0ff */
[----:B------:R-:W-:Y:S01]  /*0f80*/  UMOV UR10, UR9 ;  /* 0x00000009000a7c82 */ /* 0x000fe20008000000 */
[----:B------:R-:W-:Y:S02]  /*0f90*/  UMOV UR6, UR12 ;  /* 0x0000000c00067c82 */ /* 0x000fe40008000000 */
[----:B------:R-:W-:Y:S01]  /*0fa0*/  UISETP.NE.AND UP0, UPT, UR17, 0x18, UPT ;  /* 0x000000181100788c */ /* 0x000fe2000bf05270 */
[----:B------:R-:W-:Y:S01]  /*0fb0*/  UMOV UR4, UR8 ;  /* 0x0000000800047c82 */ /* 0x000fe20008000000 */
[----:B------:R-:W-:Y:S01]  /*0fc0*/  UMOV UR11, UR13 ;  /* 0x0000000d000b7c82 */ /* 0x000fe20008000000 */
[----:B------:R-:W-:Y:S01]  /*0fd0*/  UMOV UR9, UR14 ;  /* 0x0000000e00097c82 */ /* 0x000fe20008000000 */
[----:B------:R-:W-:Y:S01]  /*0fe0*/  UMOV UR12, UR15 ;  /* 0x0000000f000c7c82 */ /* 0x000fe20008000000 */
[----:B------:R-:W-:Y:S01]  /*0ff0*/  UMOV UR8, UR7 ;  /* 0x0000000700087c82 */ /* 0x000fe20008000000 */
[----:B------:R-:W-:Y:S01]  /*1000*/  UMOV UR13, UR16 ;  /* 0x00000010000d7c82 */ /* 0x000fe20008000000 */
[----:B------:R-:W-:-:S04]  /*1010*/  DEPBAR.LE SB0, 0x0 ;  /* 0x000080000000791a */ /* 0x000fc80000000000 */
[----:B------:R-:W-:Y:S06]  /*1020*/  BAR.SYNC.DEFER_BLOCKING 0x0 ;  /* 0x0000000000007b1d */ /* 0x000fec0000010000 */
[----:B------:R-:W-:Y:S05]  /*1030*/  BRA.U UP0, `(.L_x_8) ;  /* 0xfffffff500b07547 */ /* 0x000fea000b83ffff */
[----:B------:R-:W1:Y:S01]  /*1040*/  S2R R40, SR_TID.X ;  /* 0x0000000000287919 */ /* 0x000e620000002100 */
[----:B------:R-:W-:Y:S01]  /*1050*/  UMOV UR4, URZ ;  /* 0x000000ff00047c82 */ /* 0x000fe20008000000 */
[----:B------:R-:W2:Y:S01]  /*1060*/  S2R R39, SR_TID.Y ;  /* 0x0000000000277919 */ /* 0x000ea20000002200 */
[----:B-1----:R-:W-:Y:S02]  /*1070*/  LEA R40, R40, UR15, 0x4 ;  /* 0x0000000f28287c11 */ /* 0x002fe4000f8e20ff */
[----:B--2---:R-:W-:Y:S02]  /*1080*/  LEA R39, R39, UR16, 0x9 ;  /* 0x0000001027277c11 */ /* 0x004fe4000f8e48ff */
[----:B------:R-:W-:Y:S02]  /*1090*/  IADD3 R40, PT, PT, R40, 0x8, RZ ;  /* 0x0000000828287810 */ /* 0x000fe40007ffe0ff */
[----:B------:R-:W-:-:S07]  /*10a0*/  IADD3 R39, PT, PT, R39, 0x100, RZ ;  /* 0x0000010027277810 */ /* 0x000fce0007ffe0ff */
.L_x_9:
[----:B------:R-:W-:Y:S01]  /*10b0*/  LDS.64 R28, [R40+-0x8] ;  /* 0xfffff800281c7984 */ /* 0x000fe20000000a00 */
[----:B------:R-:W-:Y:S01]  /*10c0*/  MOV R43, UR20 ;  /* 0x00000014002b7c02 */ /* 0x000fe20008000f00 */
[----:B------:R-:W-:Y:S02]  /*10d0*/  UISETP.GE.U32.AND UP0, UPT, UR4, 0x1c, UPT ;  /* 0x0000001c0400788c */ /* 0x000fe4000bf06070 */
[----:B------:R-:W1:Y:S01]  /*10e0*/  LDS.128 R8, [R39+-0x100] ;  /* 0xffff000027087984 */ /* 0x000e620000000c00 */
[----:B------:R-:W-:Y:S01]  /*10f0*/  LEA R43, R43, R40, 0x4 ;  /* 0x000000282b2b7211 */ /* 0x000fe200078e20ff */
[----:B------:R-:W-:Y:S02]  /*1100*/  UIADD3 UR6, UPT, UPT, UR4, 0x4, URZ ;  /* 0x0000000404067890 */ /* 0x000fe4000fffe0ff */
[----:B------:R-:W2:Y:S04]  /*1110*/  LDS.64 R30, [R40] ;  /* 0x00000000281e7984 */ /* 0x000ea80000000a00 */
[----:B------:R-:W3:Y:S01]  /*1120*/  LDS.128 R12, [R39+-0x80] ;  /* 0xffff8000270c7984 */ /* 0x000ee20000000c00 */
[----:B------:R-:W-:-:S03]  /*1130*/  UMOV UR4, UR6 ;  /* 0x0000000600047c82 */ /* 0x000fc60008000000 */
[----:B------:R-:W4:Y:S04]  /*1140*/  LDS.128 R16, [R39] ;  /* 0x0000000027107984 */ /* 0x000f280000000c00 */
[----:B------:R5:W4:Y:S02]  /*1150*/  LDS.128 R20, [R39+0x80] ;  /* 0x0000800027147984 */ /* 0x000b240000000c00 */
[----:B-----5:R-:W-:Y:S02]  /*1160*/  VIADD R39, R39, 0x10 ;  /* 0x0000001027277836 */ /* 0x020fe40000000000 */
[C---:B-1----:R-:W-:Y:S01]  /*1170*/  FFMA R41, R8.reuse, R28, R32 ;  /* 0x0000001c08297223 */ /* 0x042fe20000000020 */
[C---:B------:R-:W-:Y:S02]  /*1180*/  FFMA R42, R8.reuse, R29, R33 ;  /* 0x0000001d082a7223 */ /* 0x040fe40000000021 */
[----:B------:R-:W1:Y:S01]  /*1190*/  LDS.64 R32, [R43+-0x8] ;  /* 0xfffff8002b207984 */ /* 0x000e620000000a00 */
[C---:B--2---:R-:W-:Y:S01]  /*11a0*/  FFMA R37, R8.reuse, R30, R37 ;  /* 0x0000001e08257223 */ /* 0x044fe20000000025 */
[----:B------:R-:W-:Y:S01]  /*11b0*/  FFMA R8, R8, R31, R38 ;  /* 0x0000001f08087223 */ /* 0x000fe20000000026 */
[----:B---3--:R-:W-:Y:S01]  /*11c0*/  FFMA R44, R28, R12, R27 ;  /* 0x0000000c1c2c7223 */ /* 0x008fe2000000001b */
[C---:B------:R-:W-:Y:S01]  /*11d0*/  FFMA R38, R12.reuse, R29, R34 ;  /* 0x0000001d0c267223 */ /* 0x040fe20000000022 */
[C---:B------:R-:W-:Y:S01]  /*11e0*/  FFMA R27, R12.reuse, R30, R35 ;  /* 0x0000001e0c1b7223 */ /* 0x040fe20000000023 */
[----:B------:R-:W-:Y:S01]  /*11f0*/  FFMA R12, R12, R31, R36 ;  /* 0x0000001f0c0c7223 */ /* 0x000fe20000000024 */
[----:B------:R2:W3:Y:S01]  /*1200*/  LDS.64 R34, [R43] ;  /* 0x000000002b227984 */ /* 0x0004e20000000a00 */
[----:B----4-:R-:W-:Y:S01]  /*1210*/  FFMA R36, R16, R29, R0 ;  /* 0x0000001d10247223 */ /* 0x010fe20000000000 */
[----:B------:R-:W-:Y:S01]  /*1220*/  FFMA R4, R28, R16, R4 ;  /* 0x000000101c047223 */ /* 0x000fe20000000004 */
[C---:B------:R-:W-:Y:S01]  /*1230*/  FFMA R0, R16.reuse, R30, R2 ;  /* 0x0000001e10007223 */ /* 0x040fe20000000002 */
[----:B------:R-:W-:Y:S01]  /*1240*/  FFMA R16, R16, R31, R5 ;  /* 0x0000001f10107223 */ /* 0x000fe20000000005 */
[----:B------:R-:W-:Y:S01]  /*1250*/  MOV R5, UR20 ;  /* 0x0000001400057c02 */ /* 0x000fe20008000f00 */
[----:B------:R-:W-:Y:S01]  /*1260*/  FFMA R6, R20, R29, R6 ;  /* 0x0000001d14067223 */ /* 0x000fe20000000006 */
[----:B------:R-:W-:Y:S01]  /*1270*/  MOV R29, UR20 ;  /* 0x00000014001d7c02 */ /* 0x000fe20008000f00 */
[----:B------:R-:W-:Y:S01]  /*1280*/  FFMA R28, R28, R20, R3 ;  /* 0x000000141c1c7223 */ /* 0x000fe20000000003 */
[----:B------:R-:W-:Y:S01]  /*1290*/  LEA R5, R5, R40, 0x5 ;  /* 0x0000002805057211 */ /* 0x000fe200078e28ff */
[----:B------:R-:W-:Y:S01]  /*12a0*/  FFMA R45, R30, R20, R26 ;  /* 0x000000141e2d7223 */ /* 0x000fe2000000001a */
[----:B------:R-:W-:Y:S01]  /*12b0*/  FFMA R20, R20, R31, R25 ;  /* 0x0000001f14147223 */ /* 0x000fe20000000019 */
[----:B------:R-:W-:-:S02]  /*12c0*/  IMAD R26, R29, 0x30, R40 ;  /* 0x000000301d1a7824 */ /* 0x000fc400078e0228 */
[----:B------:R-:W4:Y:S01]  /*12d0*/  LDS.64 R2, [R5+-0x8] ;  /* 0xfffff80005027984 */ /* 0x000f220000000a00 */
[C---:B-1----:R-:W-:Y:S01]  /*12e0*/  FFMA R31, R32.reuse, R17, R4 ;  /* 0x00000011201f7223 */ /* 0x042fe20000000004 */
[-C--:B------:R-:W-:Y:S02]  /*12f0*/  FFMA R42, R9, R33.reuse, R42 ;  /* 0x00000021092a7223 */ /* 0x080fe4000000002a */
[----:B------:R-:W1:Y:S01]  /*1300*/  LDS.64 R4, [R5] ;  /* 0x0000000005047984 */ /* 0x000e620000000a00 */
[----:B------:R-:W-:Y:S01]  /*1310*/  FFMA R38, R13, R33, R38 ;  /* 0x000000210d267223 */ /* 0x000fe20000000026 */
[C---:B------:R-:W-:Y:S01]  /*1320*/  FFMA R36, R33.reuse, R17, R36 ;  /* 0x0000001121247223 */ /* 0x040fe20000000024 */
[CC--:B--2---:R-:W-:Y:S01]  /*1330*/  FFMA R43, R32.reuse, R21.reuse, R28 ;  /* 0x00000015202b7223 */ /* 0x0c4fe2000000001c */
[----:B------:R-:W-:Y:S01]  /*1340*/  FFMA R33, R33, R21, R6 ;  /* 0x0000001521217223 */ /* 0x000fe20000000006 */
[-C--:B------:R-:W-:Y:S01]  /*1350*/  FFMA R41, R32, R9.reuse, R41 ;  /* 0x0000000920297223 */ /* 0x080fe20000000029 */
[----:B------:R-:W2:Y:S01]  /*1360*/  LDS.64 R28, [R26+-0x8] ;  /* 0xfffff8001a1c7984 */ /* 0x000ea20000000a00 */
[----:B---3--:R-:W-:Y:S01]  /*1370*/  FFMA R37, R34, R9, R37 ;  /* 0x0000000922257223 */ /* 0x008fe20000000025 */
[----:B------:R-:W-:Y:S01]  /*1380*/  FFMA R6, R9, R35, R8 ;  /* 0x0000002309067223 */ /* 0x000fe20000000008 */
[-C--:B------:R-:W-:Y:S01]  /*1390*/  FFMA R25, R32, R13.reuse, R44 ;  /* 0x0000000d20197223 */ /* 0x080fe2000000002c */
[----:B------:R3:W5:Y:S01]  /*13a0*/  LDS.64 R8, [R26] ;  /* 0x000000001a087984 */ /* 0x0007620000000a00 */
[C---:B------:R-:W-:Y:S01]  /*13b0*/  FFMA R27, R34.reuse, R13, R27 ;  /* 0x0000000d221b7223 */ /* 0x040fe2000000001b */
[----:B------:R-:W-:Y:S01]  /*13c0*/  FFMA R13, R13, R35, R12 ;  /* 0x000000230d0d7223 */ /* 0x000fe2000000000c */
[----:B------:R-:W-:Y:S01]  /*13d0*/  MOV R12, UR20 ;  /* 0x00000014000c7c02 */ /* 0x000fe20008000f00 */
[C---:B------:R-:W-:Y:S01]  /*13e0*/  FFMA R0, R34.reuse, R17, R0 ;  /* 0x0000001122007223 */ /* 0x040fe20000000000 */
[----:B------:R-:W-:Y:S01]  /*13f0*/  FFMA R45, R34, R21, R45 ;  /* 0x00000015222d7223 */ /* 0x000fe2000000002d */
[-C--:B------:R-:W-:Y:S01]  /*1400*/  FFMA R17, R17, R35.reuse, R16 ;  /* 0x0000002311117223 */ /* 0x080fe20000000010 */
[----:B------:R-:W-:Y:S01]  /*1410*/  FFMA R21, R21, R35, R20 ;  /* 0x0000002315157223 */ /* 0x000fe20000000014 */
[----:B------:R-:W-:Y:S01]  /*1420*/  LEA R40, R12, R40, 0x6 ;  /* 0x000000280c287211 */ /* 0x000fe200078e30ff */
[----:B----4-:R-:W-:Y:S01]  /*1430*/  FFMA R41, R2, R10, R41 ;  /* 0x0000000a02297223 */ /* 0x010fe20000000029 */
[-C--:B------:R-:W-:Y:S01]  /*1440*/  FFMA R42, R10, R3.reuse, R42 ;  /* 0x000000030a2a7223 */ /* 0x080fe2000000002a */
[C---:B------:R-:W-:Y:S01]  /*1450*/  FFMA R16, R2.reuse, R14, R25 ;  /* 0x0000000e02107223 */ /* 0x040fe20000000019 */
[----:B------:R-:W-:Y:S01]  /*1460*/  FFMA R12, R2, R18, R31 ;  /* 0x00000012020c7223 */ /* 0x000fe2000000001f */
[----:B------:R-:W-:Y:S01]  /*1470*/  FFMA R38, R14, R3, R38 ;  /* 0x000000030e267223 */ /* 0x000fe20000000026 */
[----:B------:R-:W-:Y:S01]  /*1480*/  FFMA R2, R2, R22, R43 ;  /* 0x0000001602027223 */ /* 0x000fe2000000002b */
[C---:B------:R-:W-:Y:S01]  /*1490*/  FFMA R36, R3.reuse, R18, R36 ;  /* 0x0000001203247223 */ /* 0x040fe20000000024 */
[----:B------:R-:W-:Y:S01]  /*14a0*/  FFMA R20, R3, R22, R33 ;  /* 0x0000001603147223 */ /* 0x000fe20000000021 */
[----:B-1----:R-:W-:Y:S01]  /*14b0*/  FFMA R37, R4, R10, R37 ;  /* 0x0000000a04257223 */ /* 0x002fe20000000025 */
[-C--:B---3--:R-:W-:Y:S01]  /*14c0*/  FFMA R26, R10, R5.reuse, R6 ;  /* 0x000000050a1a7223 */ /* 0x088fe20000000006 */
[----:B------:R-:W-:Y:S01]  /*14d0*/  FFMA R10, R4, R14, R27 ;  /* 0x0000000e040a7223 */ /* 0x000fe2000000001b */
[-C--:B------:R-:W-:Y:S01]  /*14e0*/  FFMA R30, R14, R5.reuse, R13 ;  /* 0x000000050e1e7223 */ /* 0x080fe2000000000d */
[C---:B------:R-:W-:Y:S01]  /*14f0*/  FFMA R14, R4.reuse, R18, R0 ;  /* 0x00000012040e7223 */ /* 0x040fe20000000000 */
[----:B------:R-:W-:Y:S01]  /*1500*/  FFMA R44, R4, R22, R45 ;  /* 0x00000016042c7223 */ /* 0x000fe2000000002d */
[-C--:B------:R-:W-:Y:S01]  /*1510*/  FFMA R18, R18, R5.reuse, R17 ;  /* 0x0000000512127223 */ /* 0x080fe20000000011 */
[----:B------:R-:W-:Y:S01]  /*1520*/  FFMA R22, R22, R5, R21 ;  /* 0x0000000516167223 */ /* 0x000fe20000000015 */
[----:B--2---:R-:W-:Y:S01]  /*1530*/  FFMA R34, R15, R29, R38 ;  /* 0x0000001d0f227223 */ /* 0x004fe20000000026 */
[C---:B------:R-:W-:Y:S01]  /*1540*/  FFMA R3, R28.reuse, R23, R2 ;  /* 0x000000171c037223 */ /* 0x040fe20000000002 */
[----:B------:R-:W-:Y:S01]  /*1550*/  FFMA R0, R29, R19, R36 ;  /* 0x000000131d007223 */ /* 0x000fe20000000024 */
[C---:B-----5:R-:W-:Y:S01]  /*1560*/  FFMA R38, R11.reuse, R9, R26 ;  /* 0x000000090b267223 */ /* 0x060fe2000000001a */
[C---:B------:R-:W-:Y:S01]  /*1570*/  FFMA R32, R28.reuse, R11, R41 ;  /* 0x0000000b1c207223 */ /* 0x040fe20000000029 */
[C---:B------:R-:W-:Y:S01]  /*1580*/  FFMA R27, R28.reuse, R15, R16 ;  /* 0x0000000f1c1b7223 */ /* 0x040fe20000000010 */
[----:B------:R-:W-:Y:S01]  /*1590*/  FFMA R4, R28, R19, R12 ;  /* 0x000000131c047223 */ /* 0x000fe2000000000c */
[----:B------:R-:W-:Y:S01]  /*15a0*/  FFMA R33, R11, R29, R42 ;  /* 0x0000001d0b217223 */ /* 0x000fe2000000002a */
[----:B------:R-:W-:Y:S01]  /*15b0*/  FFMA R6, R29, R23, R20 ;  /* 0x000000171d067223 */ /* 0x000fe20000000014 */
[C---:B------:R-:W-:Y:S01]  /*15c0*/  FFMA R37, R8.reuse, R11, R37 ;  /* 0x0000000b08257223 */ /* 0x040fe20000000025 */
[C---:B------:R-:W-:Y:S01]  /*15d0*/  FFMA R35, R8.reuse, R15, R10 ;  /* 0x0000000f08237223 */ /* 0x040fe2000000000a */
[----:B------:R-:W-:Y:S01]  /*15e0*/  FFMA R36, R15, R9, R30 ;  /* 0x000000090f247223 */ /* 0x000fe2000000001e */
[C---:B------:R-:W-:Y:S01]  /*15f0*/  FFMA R2, R8.reuse, R19, R14 ;  /* 0x0000001308027223 */ /* 0x040fe2000000000e */
[----:B------:R-:W-:Y:S01]  /*1600*/  FFMA R5, R19, R9, R18 ;  /* 0x0000000913057223 */ /* 0x000fe20000000012 */
[----:B------:R-:W-:Y:S01]  /*1610*/  FFMA R26, R8, R23, R44 ;  /* 0x00000017081a7223 */ /* 0x000fe2000000002c */
[----:B------:R-:W-:Y:S01]  /*1620*/  FFMA R25, R23, R9, R22 ;  /* 0x0000000917197223 */ /* 0x000fe20000000016 */
[----:B------:R-:W-:Y:S06]  /*1630*/  BRA.U !UP0, `(.L_x_9) ;  /* 0xfffffff9089c7547 */ /* 0x000fec000b83ffff */
[----:B------:R-:W1:Y:S01]  /*1640*/  LDCU UR8, c[0x0][0x384] ;  /* 0x00007080ff0877ac */ /* 0x000e620008000800 */
[C---:B------:R-:W-:Y:S02]  /*1650*/  IADD3 R9, PT, PT, R7.reuse, 0x1, RZ ;  /* 0x0000000107097810 */ /* 0x040fe40007ffe0ff */
[----:B------:R-:W-:Y:S01]  /*1660*/  SHF.R.S32.HI R12, RZ, 0x1f, R7 ;  /* 0x0000001fff0c7819 */ /* 0x000fe20000011407 */
[----:B------:R-:W2:Y:S01]  /*1670*/  LDCU UR4, c[0x0][0x380] ;  /* 0x00007000ff0477ac */ /* 0x000ea20008000800 */
[C---:B------:R-:W-:Y:S01]  /*1680*/  IADD3 R21, PT, PT, R24.reuse, 0x1, RZ ;  /* 0x0000000118157810 */ /* 0x040fe20007ffe0ff */
[----:B------:R-:W3:Y:S01]  /*1690*/  LDCU.64 UR6, c[0x0][0x3a0] ;  /* 0x00007400ff0677ac */ /* 0x000ee20008000a00 */
[----:B-1----:R-:W-:Y:S01]  /*16a0*/  ISETP.GE.AND P2, PT, R7, UR8, PT ;  /* 0x0000000807007c0c */ /* 0x002fe2000bf46270 */
[C---:B------:R-:W-:Y:S01]  /*16b0*/  IMAD R8, R24.reuse, UR8, RZ ;  /* 0x0000000818087c24 */ /* 0x040fe2000f8e02ff */
[----:B------:R-:W-:Y:S02]  /*16c0*/  ISETP.GE.AND P3, PT, R9, UR8, PT ;  /* 0x0000000809007c0c */ /* 0x000fe4000bf66270 */
[----:B--2---:R-:W-:-:S02]  /*16d0*/  ISETP.GE.OR P6, PT, R24, UR4, P2 ;  /* 0x0000000418007c0c */ /* 0x004fc400097c6670 */
[----:B------:R-:W-:Y:S02]  /*16e0*/  IADD3 R28, PT, PT, R8, UR8, RZ ;  /* 0x00000008081c7c10 */ /* 0x000fe4000fffe0ff */
[--C-:B------:R-:W-:Y:S02]  /*16f0*/  SHF.R.S32.HI R9, RZ, 0x1f, R8.reuse ;  /* 0x0000001fff097819 */ /* 0x100fe40000011408 */
[C---:B------:R-:W-:Y:S02]  /*1700*/  IADD3 R19, P0, P1, R7.reuse, UR5, R8 ;  /* 0x0000000507137c10 */ /* 0x040fe4000f91e008 */
[--C-:B------:R-:W-:Y:S02]  /*1710*/  SHF.R.S32.HI R11, RZ, 0x1f, R28.reuse ;  /* 0x0000001fff0b7819 */ /* 0x100fe4000001141c */
[----:B------:R-:W-:Y:S02]  /*1720*/  IADD3 R13, P4, P5, R7, UR5, R28 ;  /* 0x00000005070d7c10 */ /* 0x000fe4000fd9e01c */
[----:B------:R-:W-:-:S02]  /*1730*/  IADD3 R20, PT, PT, R28, UR8, RZ ;  /* 0x000000081c147c10 */ /* 0x000fc4000fffe0ff */
[C---:B------:R-:W-:Y:S02]  /*1740*/  @!P6 IADD3 R8, PT, PT, R7.reuse, R8, RZ ;  /* 0x000000080708e210 */ /* 0x040fe40007ffe0ff */
[-C--:B------:R-:W-:Y:S02]  /*1750*/  IADD3.X R30, PT, PT, RZ, R12.reuse, R9, P0, P1 ;  /* 0x0000000cff1e7210 */ /* 0x080fe400007e2409 */
[----:B------:R-:W-:Y:S02]  /*1760*/  IADD3.X R22, PT, PT, RZ, R12, R11, P4, P5 ;  /* 0x0000000cff167210 */ /* 0x000fe400027ea40b */
[--C-:B------:R-:W-:Y:S02]  /*1770*/  SHF.R.S32.HI R17, RZ, 0x1f, R20.reuse ;  /* 0x0000001fff117819 */ /* 0x100fe40000011414 */
[----:B------:R-:W-:Y:S02]  /*1780*/  IADD3 R16, P1, P4, R7, UR5, R20 ;  /* 0x0000000507107c10 */ /* 0x000fe4000fc3e014 */
[----:B------:R-:W-:-:S02]  /*1790*/  @!P6 IADD3 R9, P0, PT, R8, UR5, RZ ;  /* 0x000000050809ec10 */ /* 0x000fc4000ff1e0ff */
[----:B------:R-:W-:Y:S02]  /*17a0*/  IADD3 R18, PT, PT, R20, UR8, RZ ;  /* 0x0000000814127c10 */ /* 0x000fe4000fffe0ff */
[----:B------:R-:W-:Y:S02]  /*17b0*/  IADD3 R11, PT, PT, R7, 0x2, RZ ;  /* 0x00000002070b7810 */ /* 0x000fe40007ffe0ff */
[----:B------:R-:W-:Y:S02]  /*17c0*/  IADD3.X R17, PT, PT, RZ, R12, R17, P1, P4 ;  /* 0x0000000cff117210 */ /* 0x000fe40000fe8411 */
[----:B------:R-:W-:Y:S02]  /*17d0*/  @!P6 LEA.HI.X.SX32 R8, R8, RZ, 0x1, P0 ;  /* 0x000000ff0808e211 */ /* 0x000fe400000f0eff */
[----:B---3--:R-:W-:Y:S02]  /*17e0*/  @!P6 LEA R10, P1, R9, UR6, 0x2 ;  /* 0x00000006090aec11 */ /* 0x008fe4000f8210ff */
[----:B------:R-:W-:-:S02]  /*17f0*/  SHF.R.S32.HI R15, RZ, 0x1f, R18 ;  /* 0x0000001fff0f7819 */ /* 0x000fc40000011412 */
[----:B------:R-:W-:Y:S02]  /*1800*/  IADD3 R14, P4, P5, R7, UR5, R18 ;  /* 0x00000005070e7c10 */ /* 0x000fe4000fd9e012 */
[----:B------:R-:W-:Y:S02]  /*1810*/  ISETP.GE.AND P0, PT, R11, UR8, PT ;  /* 0x000000080b007c0c */ /* 0x000fe4000bf06270 */
[----:B------:R-:W-:Y:S02]  /*1820*/  @!P6 LEA.HI.X R11, R9, UR7, R8, 0x2, P1 ;  /* 0x00000007090bec11 */ /* 0x000fe400088f1408 */
[----:B------:R-:W-:Y:S02]  /*1830*/  IADD3.X R15, PT, PT, RZ, R12, R15, P4, P5 ;  /* 0x0000000cff0f7210 */ /* 0x000fe400027ea40f */
[----:B------:R-:W-:Y:S01]  /*1840*/  ISETP.GE.OR P5, PT, R24, UR4, P3 ;  /* 0x0000000418007c0c */ /* 0x000fe20009fa6670 */
[----:B------:R1:W-:Y:S01]  /*1850*/  @!P6 STG.E desc[UR18][R10.64], R32 ;  /* 0x000000200a00e986 */ /* 0x0003e2000c101912 */
[----:B------:R-:W-:-:S02]  /*1860*/  ISETP.GE.OR P4, PT, R21, UR4, P2 ;  /* 0x0000000415007c0c */ /* 0x000fc40009786670 */
[----:B------:R-:W-:Y:S02]  /*1870*/  LEA R8, P1, R19, UR6, 0x2 ;  /* 0x0000000613087c11 */ /* 0x000fe4000f8210ff */
[----:B------:R-:W-:Y:S02]  /*1880*/  ISETP.GE.OR P6, PT, R24, UR4, P0 ;  /* 0x0000000418007c0c */ /* 0x000fe400087c6670 */
[----:B------:R-:W-:Y:S02]  /*1890*/  IADD3 R12, PT, PT, R7, 0x3, RZ ;  /* 0x00000003070c7810 */ /* 0x000fe40007ffe0ff */
[----:B------:R-:W-:Y:S02]  /*18a0*/  LEA.HI.X R9, R19, UR7, R30, 0x2, P1 ;  /* 0x0000000713097c11 */ /* 0x000fe400088f141e */
[----:B------:R-:W-:-:S03]  /*18b0*/  ISETP.GE.AND P1, PT, R12, UR8, PT ;  /* 0x000000080c007c0c */ /* 0x000fc6000bf26270 */
[----:B------:R-:W-:Y:S01]  /*18c0*/  @!P5 STG.E desc[UR18][R8.64+0x4], R33 ;  /* 0x000004210800d986 */ /* 0x000fe2000c101912 */
[----:B------:R-:W-:Y:S02]  /*18d0*/  @!P4 IADD3 R28, PT, PT, R7, R28, RZ ;  /* 0x0000001c071cc210 */ /* 0x000fe40007ffe0ff */
[----:B------:R-:W-:Y:S01]  /*18e0*/  ISETP.GE.OR P5, PT, R24, UR4, P1 ;  /* 0x0000000418007c0c */ /* 0x000fe20008fa6670 */
[----:B------:R-:W-:Y:S01]  /*18f0*/  @!P6 STG.E desc[UR18][R8.64+0x8], R37 ;  /* 0x000008250800e986 */ /* 0x000fe2000c101912 */
[----:B------:R-:W-:-:S04]  /*1900*/  @!P4 IADD3 R12, P6, PT, R28, UR5, RZ ;  /* 0x000000051c0ccc10 */ /* 0x000fc8000ffde0ff */
[----:B------:R-:W-:Y:S02]  /*1910*/  @!P4 LEA.HI.X.SX32 R19, R28, RZ, 0x1, P6 ;  /* 0x000000ff1c13c211 */ /* 0x000fe400030f0eff */
[----:B-1----:R-:W-:-:S04]  /*1920*/  @!P4 LEA R10, P6, R12, UR6, 0x2 ;  /* 0x000000060c0acc11 */ /* 0x002fc8000f8c10ff */
[----:B------:R-:W-:Y:S01]  /*1930*/  @!P4 LEA.HI.X R11, R12, UR7, R19, 0x2, P6 ;  /* 0x000000070c0bcc11 */ /* 0x000fe2000b0f1413 */
[----:B------:R1:W-:Y:S01]  /*1940*/  @!P5 STG.E desc[UR18][R8.64+0xc], R38 ;  /* 0x00000c260800d986 */ /* 0x0003e2000c101912 */
[----:B------:R-:W-:Y:S02]  /*1950*/  ISETP.GE.OR P5, PT, R21, UR4, P3 ;  /* 0x0000000415007c0c */ /* 0x000fe40009fa6670 */
[----:B------:R-:W-:Y:S01]  /*1960*/  IADD3 R19, PT, PT, R24, 0x2, RZ ;  /* 0x0000000218137810 */ /* 0x000fe20007ffe0ff */
[----:B------:R2:W-:Y:S01]  /*1970*/  @!P4 STG.E desc[UR18][R10.64], R27 ;  /* 0x0000001b0a00c986 */ /* 0x0005e2000c101912 */
[----:B------:R-:W-:Y:S02]  /*1980*/  LEA R12, P6, R13, UR6, 0x2 ;  /* 0x000000060d0c7c11 */ /* 0x000fe4000f8c10ff */
[----:B------:R-:W-:Y:S02]  /*1990*/  ISETP.GE.OR P4, PT, R19, UR4, P2 ;  /* 0x0000000413007c0c */ /* 0x000fe40009786670 */
[----:B------:R-:W-:-:S02]  /*19a0*/  LEA.HI.X R13, R13, UR7, R22, 0x2, P6 ;  /* 0x000000070d0d7c11 */ /* 0x000fc4000b0f1416 */
[C---:B------:R-:W-:Y:S02]  /*19b0*/  ISETP.GE.OR P6, PT, R21.reuse, UR4, P0 ;  /* 0x0000000415007c0c */ /* 0x040fe400087c6670 */
[----:B------:R-:W-:Y:S01]  /*19c0*/  IADD3 R24, PT, PT, R24, 0x3, RZ ;  /* 0x0000000318187810 */ /* 0x000fe20007ffe0ff */
[----:B------:R-:W-:Y:S01]  /*19d0*/  @!P5 STG.E desc[UR18][R12.64+0x4], R34 ;  /* 0x000004220c00d986 */ /* 0x000fe2000c101912 */
[----:B------:R-:W-:Y:S02]  /*19e0*/  ISETP.GE.OR P5, PT, R21, UR4, P1 ;  /* 0x0000000415007c0c */ /* 0x000fe40008fa6670 */
[----:B------:R-:W-:-:S03]  /*19f0*/  ISETP.GE.OR P2, PT, R24, UR4, P2 ;  /* 0x0000000418007c0c */ /* 0x000fc60009746670 */
[----:B------:R-:W-:-:S04]  /*1a00*/  @!P4 IADD3 R20, PT, PT, R7, R20, RZ ;  /* 0x000000140714c210 */ /* 0x000fc80007ffe0ff */
[----:B------:R-:W-:Y:S01]  /*1a10*/  @!P6 STG.E desc[UR18][R12.64+0x8], R35 ;  /* 0x000008230c00e986 */ /* 0x000fe2000c101912 */
[----:B-1----:R-:W-:-:S03]  /*1a20*/  @!P4 IADD3 R8, P6, PT, R20, UR5, RZ ;  /* 0x000000051408cc10 */ /* 0x002fc6000ffde0ff */
[----:B------:R1:W-:Y:S01]  /*1a30*/  @!P5 STG.E desc[UR18][R12.64+0xc], R36 ;  /* 0x00000c240c00d986 */ /* 0x0003e2000c101912 */
[----:B------:R-:W-:Y:S02]  /*1a40*/  @!P4 LEA.HI.X.SX32 R9, R20, RZ, 0x1, P6 ;  /* 0x000000ff1409c211 */ /* 0x000fe400030f0eff */
[C---:B------:R-:W-:Y:S02]  /*1a50*/  @!P4 LEA R20, P6, R8.reuse, UR6, 0x2 ;  /* 0x000000060814cc11 */ /* 0x040fe4000f8c10ff */
[----:B------:R-:W-:Y:S02]  /*1a60*/  ISETP.GE.OR P5, PT, R19, UR4, P3 ;  /* 0x0000000413007c0c */ /* 0x000fe40009fa6670 */
[----:B------:R-:W-:Y:S02]  /*1a70*/  @!P4 LEA.HI.X R21, R8, UR7, R9, 0x2, P6 ;  /* 0x000000070815cc11 */ /* 0x000fe4000b0f1409 */
[C---:B------:R-:W-:Y:S02]  /*1a80*/  LEA R8, P6, R16.reuse, UR6, 0x2 ;  /* 0x0000000610087c11 */ /* 0x040fe4000f8c10ff */
[----:B------:R-:W-:Y:S01]  /*1a90*/  @!P2 IADD3 R7, PT, PT, R7, R18, RZ ;  /* 0x000000120707a210 */ /* 0x000fe20007ffe0ff */
[----:B------:R3:W-:Y:S01]  /*1aa0*/  @!P4 STG.E desc[UR18][R20.64], R4 ;  /* 0x000000041400c986 */ /* 0x0007e2000c101912 */
[----:B------:R-:W-:-:S02]  /*1ab0*/  LEA.HI.X R9, R16, UR7, R17, 0x2, P6 ;  /* 0x0000000710097c11 */ /* 0x000fc4000b0f1411 */
[----:B--2---:R-:W-:Y:S02]  /*1ac0*/  @!P2 IADD3 R10, P6, PT, R7, UR5, RZ ;  /* 0x00000005070aac10 */ /* 0x004fe4000ffde0ff */
[C---:B------:R-:W-:Y:S01]  /*1ad0*/  ISETP.GE.OR P4, PT, R19.reuse, UR4, P0 ;  /* 0x0000000413007c0c */ /* 0x040fe20008786670 */
[----:B------:R3:W-:Y:S01]  /*1ae0*/  @!P5 STG.E desc[UR18][R8.64+0x4], R0 ;  /* 0x000004000800d986 */ /* 0x0007e2000c101912 */
[----:B------:R-:W-:Y:S02]  /*1af0*/  ISETP.GE.OR P5, PT, R19, UR4, P1 ;  /* 0x0000000413007c0c */ /* 0x000fe40008fa6670 */
[----:B------:R-:W-:Y:S02]  /*1b00*/  @!P2 LEA.HI.X.SX32 R7, R7, RZ, 0x1, P6 ;  /* 0x000000ff0707a211 */ /* 0x000fe400030f0eff */
[----:B-1----:R-:W-:Y:S02]  /*1b10*/  @!P2 LEA R12, P6, R10, UR6, 0x2 ;  /* 0x000000060a0cac11 */ /* 0x002fe4000f8c10ff */
[----:B------:R-:W-:-:S02]  /*1b20*/  ISETP.GE.OR P3, PT, R24, UR4, P3 ;  /* 0x0000000418007c0c */ /* 0x000fc40009f66670 */
[C---:B------:R-:W-:Y:S02]  /*1b30*/  ISETP.GE.OR P0, PT, R24.reuse, UR4, P0 ;  /* 0x0000000418007c0c */ /* 0x040fe40008706670 */
[----:B------:R-:W-:Y:S01]  /*1b40*/  ISETP.GE.OR P1, PT, R24, UR4, P1 ;  /* 0x0000000418007c0c */ /* 0x000fe20008f26670 */
[----:B------:R3:W-:Y:S01]  /*1b50*/  @!P4 STG.E desc[UR18][R8.64+0x8], R2 ;  /* 0x000008020800c986 */ /* 0x0007e2000c101912 */
[----:B------:R-:W-:Y:S02]  /*1b60*/  @!P2 LEA.HI.X R13, R10, UR7, R7, 0x2, P6 ;  /* 0x000000070a0dac11 */ /* 0x000fe4000b0f1407 */
[C---:B------:R-:W-:Y:S01]  /*1b70*/  LEA R10, P6, R14.reuse, UR6, 0x2 ;  /* 0x000000060e0a7c11 */ /* 0x040fe2000f8c10ff */
[----:B------:R3:W-:Y:S03]  /*1b80*/  @!P5 STG.E desc[UR18][R8.64+0xc], R5 ;  /* 0x00000c050800d986 */ /* 0x0007e6000c101912 */
[----:B------:R-:W-:Y:S01]  /*1b90*/  LEA.HI.X R11, R14, UR7, R15, 0x2, P6 ;  /* 0x000000070e0b7c11 */ /* 0x000fe2000b0f140f */
[----:B------:R3:W-:Y:S04]  /*1ba0*/  @!P2 STG.E desc[UR18][R12.64], R3 ;  /* 0x000000030c00a986 */ /* 0x0007e8000c101912 */
[----:B------:R3:W-:Y:S04]  /*1bb0*/  @!P3 STG.E desc[UR18][R10.64+0x4], R6 ;  /* 0x000004060a00b986 */ /* 0x0007e8000c101912 */
[----:B------:R3:W-:Y:S01]  /*1bc0*/  @!P0 STG.E desc[UR18][R10.64+0x8], R26 ;  /* 0x0000081a0a008986 */ /* 0x0007e2000c101912 */
[----:B------:R-:W-:Y:S05]  /*1bd0*/  @P1 EXIT ;  /* 0x000000000000194d */ /* 0x000fea0003800000 */
[----:B------:R-:W-:Y:S01]  /*1be0*/  STG.E desc[UR18][R10.64+0xc], R25 ;  /* 0x00000c190a007986 */ /* 0x000fe2000c101912 */
[----:B------:R-:W-:Y:S05]  /*1bf0*/  EXIT ;  /* 0x000000000000794d */ /* 0x000fea0003800000 */
.L_x_10:
        /* <DEDUP_REMOVED lines=16> */
.L_x_25:


//--------------------- .text._ZN15matmul_improved15matmul_improvedEiiiPKfS1_Pf --------------------------
	.section	.text._ZN15matmul_improved15matmul_improvedEiiiPKfS1_Pf,"ax",@progbits
	.align	128
        .global         _ZN15matmul_improved15matmul_improvedEiiiPKfS1_Pf
        .type           _ZN15matmul_improved15matmul_improvedEiiiPKfS1_Pf,@function
        .size           _ZN15matmul_improved15matmul_improvedEiiiPKfS1_Pf,(.L_x_26 - _ZN15matmul_improved15matmul_improvedEiiiPKfS1_Pf)
        .other          _ZN15matmul_improved15matmul_improvedEiiiPKfS1_Pf,@"STO_CUDA_ENTRY STV_DEFAULT"
_ZN15matmul_improved15matmul_improvedEiiiPKfS1_Pf:
.text._ZN15matmul_improved15matmul_improvedEiiiPKfS1_Pf:
[----:B------:R-:W-:Y:S01]  /*0000*/  LDC R1, c[0x0][0x37c] ;  /* 0x0000df00ff017b82 */ /* 0x000fe20000000800 */
[----:B------:R-:W1:Y:S01]  /*0010*/  LDCU UR20, c[0x0][0x360] ;  /* 0x00006c00ff1477ac */ /* 0x000e620008000800 */
[----:B------:R-:W2:Y:S06]  /*0020*/  S2R R45, SR_TID.X ;  /* 0x00000000002d7919 */ /* 0x000eac0000002100 */
[----:B------:R-:W3:Y:S01]  /*0030*/  S2UR UR5, SR_CTAID.Y ;  /* 0x00000000000579c3 */ /* 0x000ee20000002600 */
[----:B------:R-:W-:Y:S01]  /*0040*/  HFMA2 R49, -RZ, RZ, 0, 0 ;  /* 0x00000000ff317431 */ /* 0x000fe200000001ff */
[----:B------:R-:W3:Y:S01]  /*0050*/  LDCU UR4, c[0x0][0x364] ;  /* 0x00006c80ff0477ac */ /* 0x000ee20008000800 */
[----:B------:R-:W2:Y:S01]  /*0060*/  S2R R12, SR_TID.Y ;  /* 0x00000000000c7919 */ /* 0x000ea20000002200 */
[----:B------:R-:W-:Y:S01]  /*0070*/  HFMA2 R15, -RZ, RZ, 0, 0 ;  /* 0x00000000ff0f7431 */ /* 0x000fe200000001ff */
[----:B------:R-:W-:Y:S01]  /*0080*/  MOV R33, RZ ;  /* 0x000000ff00217202 */ /* 0x000fe20000000f00 */
[----:B------:R-:W4:Y:S01]  /*0090*/  LDCU UR8, c[0x0][0x388] ;  /* 0x00007100ff0877ac */ /* 0x000f220008000800 */
[----:B------:R-:W-:Y:S01]  /*00a0*/  HFMA2 R13, -RZ, RZ, 0, 0 ;  /* 0x00000000ff0d7431 */ /* 0x000fe200000001ff */
[----:B------:R-:W5:Y:S01]  /*00b0*/  S2UR UR6, SR_CTAID.X ;  /* 0x00000000000679c3 */ /* 0x000f620000002500 */
[----:B------:R-:W-:Y:S01]  /*00c0*/  HFMA2 R47, -RZ, RZ, 0, 0 ;  /* 0x00000000ff2f7431 */ /* 0x000fe200000001ff */
[----:B------:R-:W4:Y:S01]  /*00d0*/  LDCU UR22, c[0x0][0x384] ;  /* 0x00007080ff1677ac */ /* 0x000f220008000800 */
[----:B------:R-:W-:-:S02]  /*00e0*/  MOV R35, RZ ;  /* 0x000000ff00237202 */ /* 0x000fc40000000f00 */
[----:B------:R-:W-:Y:S01]  /*00f0*/  MOV R37, RZ ;  /* 0x000000ff00257202 */ /* 0x000fe20000000f00 */
[----:B------:R-:W4:Y:S01]  /*0100*/  LDCU UR21, c[0x0][0x380] ;  /* 0x00007000ff1577ac */ /* 0x000f220008000800 */
[----:B-1----:R-:W1:Y:S01]  /*0110*/  I2F.U32.RP R0, UR20 ;  /* 0x0000001400007d06 */ /* 0x002e620008209000 */
[----:B------:R-:W-:Y:S01]  /*0120*/  ISETP.NE.U32.AND P2, PT, RZ, UR20, PT ;  /* 0x00000014ff007c0c */ /* 0x000fe2000bf45070 */
[----:B------:R-:W-:Y:S01]  /*0130*/  USHF.L.U32 UR7, UR20, 0x2, URZ ;  /* 0x0000000214077899 */ /* 0x000fe200080006ff */
[----:B------:R-:W4:Y:S05]  /*0140*/  LDCU.64 UR18, c[0x0][0x358] ;  /* 0x00006b00ff1277ac */ /* 0x000f2a0008000a00 */
[----:B------:R-:W-:Y:S01]  /*0150*/  IADD3 R7, PT, PT, RZ, -UR7, RZ ;  /* 0x80000007ff077c10 */ /* 0x000fe2000fffe0ff */
[----:B---3--:R-:W-:Y:S01]  /*0160*/  UIMAD UR4, UR4, UR5, URZ ;  /* 0x00000005040472a4 */ /* 0x008fe2000f8e02ff */
[----:B------:R-:W-:Y:S01]  /*0170*/  ISETP.NE.U32.AND P4, PT, RZ, UR7, PT ;  /* 0x00000007ff007c0c */ /* 0x000fe2000bf85070 */
[----:B------:R-:W3:Y:S02]  /*0180*/  I2F.U32.RP R6, UR7 ;  /* 0x0000000700067d06 */ /* 0x000ee40008209000 */
[----:B------:R-:W-:-:S02]  /*0190*/  USHF.L.U32 UR4, UR4, 0x2, URZ ;  /* 0x0000000204047899 */ /* 0x000fc400080006ff */
[----:B-----5:R-:W-:-:S04]  /*01a0*/  UIMAD UR5, UR7, UR6, URZ ;  /* 0x00000006070572a4 */ /* 0x020fc8000f8e02ff */
[----:B-1----:R-:W1:Y:S01]  /*01b0*/  MUFU.RCP R0, R0 ;  /* 0x0000000000007308 */ /* 0x002e620000001000 */
[----:B--2---:R-:W-:Y:S01]  /*01c0*/  IMAD R46, R12, UR20, R45 ;  /* 0x000000140c2e7c24 */ /* 0x004fe2000f8e022d */
[----:B------:R-:W-:-:S04]  /*01d0*/  UMOV UR6, 0x400 ;  /* 0x0000040000067882 */ /* 0x000fc80000000000 */
[C---:B------:R-:W-:Y:S02]  /*01e0*/  SHF.L.U32 R44, R46.reuse, 0x2, RZ ;  /* 0x000000022e2c7819 */ /* 0x040fe400000006ff */
[----:B---3--:R-:W2:Y:S01]  /*01f0*/  MUFU.RCP R6, R6 ;  /* 0x0000000600067308 */ /* 0x008ea20000001000 */
[----:B------:R-:W-:Y:S02]  /*0200*/  LEA.HI R32, R46, UR4, RZ, 0x1d ;  /* 0x000000042e207c11 */ /* 0x000fe4000f8fe8ff */
[----:B-1----:R-:W-:-:S05]  /*0210*/  IADD3 R2, PT, PT, R0, 0xffffffe, RZ ;  /* 0x0ffffffe00027810 */ /* 0x002fca0007ffe0ff */
[----:B------:R1:W3:Y:S01]  /*0220*/  F2I.FTZ.U32.TRUNC.NTZ R3, R2 ;  /* 0x0000000200037305 */ /* 0x0002e2000021f000 */
[----:B--2---:R-:W-:-:S07]  /*0230*/  IADD3 R4, PT, PT, R6, 0xffffffe, RZ ;  /* 0x0ffffffe06047810 */ /* 0x004fce0007ffe0ff */
[----:B------:R2:W5:Y:S01]  /*0240*/  F2I.FTZ.U32.TRUNC.NTZ R5, R4 ;  /* 0x0000000400057305 */ /* 0x000562000021f000 */
[----:B-1----:R-:W-:Y:S02]  /*0250*/  MOV R2, RZ ;  /* 0x000000ff00027202 */ /* 0x002fe40000000f00 */
[----:B---3--:R-:W-:Y:S01]  /*0260*/  IADD3 R0, PT, PT, RZ, -R3, RZ ;  /* 0x80000003ff007210 */ /* 0x008fe20007ffe0ff */
[----:B--2---:R-:W-:Y:S02]  /*0270*/  HFMA2 R4, -RZ, RZ, 0, 0 ;  /* 0x00000000ff047431 */ /* 0x004fe400000001ff */
[----:B-----5:R-:W-:-:S04]  /*0280*/  IMAD R7, R7, R5, RZ ;  /* 0x0000000507077224 */ /* 0x020fc800078e02ff */
[----:B------:R-:W-:-:S04]  /*0290*/  IMAD.HI.U32 R5, R5, R7, R4 ;  /* 0x0000000705057227 */ /* 0x000fc800078e0004 */
[----:B------:R-:W-:Y:S02]  /*02a0*/  IMAD R7, R0, UR20, RZ ;  /* 0x0000001400077c24 */ /* 0x000fe4000f8e02ff */
[----:B------:R-:W-:-:S04]  /*02b0*/  IMAD.HI.U32 R5, R5, R44, RZ ;  /* 0x0000002c05057227 */ /* 0x000fc800078e00ff */
[----:B------:R-:W-:Y:S01]  /*02c0*/  IMAD.HI.U32 R3, R3, R7, R2 ;  /* 0x0000000703037227 */ /* 0x000fe200078e0002 */
[----:B------:R-:W-:-:S05]  /*02d0*/  IADD3 R5, PT, PT, -R5, RZ, RZ ;  /* 0x000000ff05057210 */ /* 0x000fca0007ffe1ff */
[----:B------:R-:W-:-:S04]  /*02e0*/  IMAD.HI.U32 R14, R3, R46, RZ ;  /* 0x0000002e030e7227 */ /* 0x000fc800078e00ff */
[----:B------:R-:W-:Y:S01]  /*02f0*/  IMAD R51, R5, UR7, R44 ;  /* 0x0000000705337c24 */ /* 0x000fe2000f8e022c */
[----:B------:R-:W-:-:S04]  /*0300*/  IADD3 R3, PT, PT, -R14, RZ, RZ ;  /* 0x000000ff0e037210 */ /* 0x000fc80007ffe1ff */
[----:B------:R-:W-:Y:S01]  /*0310*/  ISETP.GE.U32.AND P1, PT, R51, UR7, PT ;  /* 0x0000000733007c0c */ /* 0x000fe2000bf26070 */
[----:B------:R-:W-:Y:S01]  /*0320*/  IMAD R0, R3, UR20, R46 ;  /* 0x0000001403007c24 */ /* 0x000fe2000f8e022e */
[----:B------:R-:W-:-:S04]  /*0330*/  LOP3.LUT R3, R44, 0x1c, RZ, 0xc0, !PT ;  /* 0x0000001c2c037812 */ /* 0x000fc800078ec0ff */
[----:B------:R-:W-:-:S07]  /*0340*/  ISETP.GE.U32.AND P0, PT, R0, UR20, PT ;  /* 0x0000001400007c0c */ /* 0x000fce000bf06070 */
[----:B------:R-:W-:-:S04]  /*0350*/  @P1 IADD3 R51, PT, PT, R51, -UR7, RZ ;  /* 0x8000000733331c10 */ /* 0x000fc8000fffe0ff */
[----:B------:R-:W-:Y:S02]  /*0360*/  ISETP.GE.U32.AND P3, PT, R51, UR7, PT ;  /* 0x0000000733007c0c */ /* 0x000fe4000bf66070 */
[----:B------:R-:W-:Y:S02]  /*0370*/  @P0 IADD3 R0, PT, PT, R0, -UR20, RZ ;  /* 0x8000001400000c10 */ /* 0x000fe4000fffe0ff */
[----:B------:R-:W-:Y:S02]  /*0380*/  @P0 IADD3 R14, PT, PT, R14, 0x1, RZ ;  /* 0x000000010e0e0810 */ /* 0x000fe40007ffe0ff */
[----:B------:R-:W-:Y:S02]  /*0390*/  ISETP.GE.U32.AND P1, PT, R0, UR20, PT ;  /* 0x0000001400007c0c */ /* 0x000fe4000bf26070 */
[----:B----4-:R-:W-:-:S04]  /*03a0*/  ISETP.GE.AND P0, PT, R3, UR8, PT ;  /* 0x0000000803007c0c */ /* 0x010fc8000bf06270 */
[----:B------:R-:W-:Y:S02]  /*03b0*/  ISETP.GE.OR P0, PT, R32, UR21, P0 ;  /* 0x0000001520007c0c */ /* 0x000fe40008706670 */
[----:B------:R-:W-:Y:S02]  /*03c0*/  @P3 IADD3 R51, PT, PT, R51, -UR7, RZ ;  /* 0x8000000733333c10 */ /* 0x000fe4000fffe0ff */
[----:B------:R-:W-:Y:S01]  /*03d0*/  @!P4 LOP3.LUT R51, RZ, UR7, RZ, 0x33, !PT ;  /* 0x00000007ff33cc12 */ /* 0x000fe2000f8e33ff */
[----:B------:R-:W1:Y:S02]  /*03e0*/  S2UR UR7, SR_CgaCtaId ;  /* 0x00000000000779c3 */ /* 0x000e640000008800 */
[----:B------:R-:W-:Y:S02]  /*03f0*/  @P1 IADD3 R14, PT, PT, R14, 0x1, RZ ;  /* 0x000000010e0e1810 */ /* 0x000fe40007ffe0ff */
[----:B------:R-:W-:Y:S02]  /*0400*/  IADD3 R51, PT, PT, R51, UR5, RZ ;  /* 0x0000000533337c10 */ /* 0x000fe4000fffe0ff */
[----:B------:R-:W-:-:S02]  /*0410*/  @!P2 LOP3.LUT R14, RZ, UR20, RZ, 0x33, !PT ;  /* 0x00000014ff0eac12 */ /* 0x000fc4000f8e33ff */
[----:B------:R-:W-:Y:S01]  /*0420*/  ISETP.GE.AND P1, PT, R51, UR22, PT ;  /* 0x0000001633007c0c */ /* 0x000fe2000bf26270 */
[----:B------:R-:W2:Y:S01]  /*0430*/  @!P0 LDC.64 R4, c[0x0][0x390] ;  /* 0x0000e400ff048b82 */ /* 0x000ea20000000a00 */
[----:B------:R-:W-:Y:S02]  /*0440*/  @!P0 IMAD R3, R32, UR8, R3 ;  /* 0x0000000820038c24 */ /* 0x000fe4000f8e0203 */
[----:B------:R-:W-:Y:S01]  /*0450*/  ISETP.GE.OR P1, PT, R14, UR8, P1 ;  /* 0x000000080e007c0c */ /* 0x000fe20008f26670 */
[----:B------:R-:W-:-:S04]  /*0460*/  UIADD3 UR8, UPT, UPT, UR8, 0x1f, URZ ;  /* 0x0000001f08087890 */ /* 0x000fc8000fffe0ff */
[----:B------:R-:W-:-:S04]  /*0470*/  USHF.R.S32.HI UR9, URZ, 0x1f, UR8 ;  /* 0x0000001fff097899 */ /* 0x000fc80008011408 */
[----:B------:R-:W-:Y:S02]  /*0480*/  ULEA.HI UR9, UR9, UR8, URZ, 0x5 ;  /* 0x0000000809097291 */ /* 0x000fe4000f8f28ff */
[----:B-1----:R-:W-:Y:S02]  /*0490*/  ULEA UR6, UR7, UR6, 0x18 ;  /* 0x0000000607067291 */ /* 0x002fe4000f8ec0ff */
[----:B------:R-:W1:Y:S01]  /*04a0*/  @!P1 LDC.64 R6, c[0x0][0x398] ;  /* 0x0000e600ff069b82 */ /* 0x000e620000000a00 */
[----:B------:R-:W-:Y:S01]  /*04b0*/  @!P1 IMAD R9, R14, UR22, R51 ;  /* 0x000000160e099c24 */ /* 0x000fe2000f8e0233 */
[----:B------:R-:W-:Y:S02]  /*04c0*/  USHF.R.S32.HI UR14, URZ, 0x5, UR9 ;  /* 0x00000005ff0e7899 */ /* 0x000fe40008011409 */
[----:B------:R-:W-:Y:S02]  /*04d0*/  ULEA UR7, UR20, UR6, 0x9 ;  /* 0x0000000614077291 */ /* 0x000fe4000f8e48ff */
[C---:B------:R-:W-:Y:S01]  /*04e0*/  @!P0 LEA R11, R46.reuse, UR6, 0x4 ;  /* 0x000000062e0b8c11 */ /* 0x040fe2000f8e20ff */
[----:B------:R-:W-:Y:S01]  /*04f0*/  UISETP.GE.U32.AND UP0, UPT, UR14, 0x2, UPT ;  /* 0x000000020e00788c */ /* 0x000fe2000bf06070 */
[C---:B------:R-:W-:Y:S01]  /*0500*/  @P0 LEA R0, R46.reuse, UR6, 0x4 ;  /* 0x000000062e000c11 */ /* 0x040fe2000f8e20ff */
[----:B--2---:R-:W-:Y:S01]  /*0510*/  @!P0 IMAD.WIDE.U32 R4, R3, 0x4, R4 ;  /* 0x0000000403048825 */ /* 0x004fe200078e0004 */
[----:B------:R-:W-:-:S04]  /*0520*/  LEA R3, R46, UR7, 0x4 ;  /* 0x000000072e037c11 */ /* 0x000fc8000f8e20ff */
[----:B------:R-:W-:Y:S01]  /*0530*/  @!PT LDS RZ, [RZ] ;  /* 0x00000000fffff984 */ /* 0x000fe20000000800 */
[----:B------:R-:W-:Y:S01]  /*0540*/  @!PT LDS RZ, [RZ] ;  /* 0x00000000fffff984 */ /* 0x000fe20000000800 */
[----:B------:R-:W-:Y:S01]  /*0550*/  @!PT LDS RZ, [RZ] ;  /* 0x00000000fffff984 */ /* 0x000fe20000000800 */
[----:B------:R2:W-:Y:S04]  /*0560*/  @!P0 LDGSTS.E.BYPASS.128 [R11], desc[UR18][R4.64] ;  /* 0x00000000040b8fae */ /* 0x0005e8000b981812 */
[----:B------:R3:W-:Y:S01]  /*0570*/  @P0 STS.128 [R0], RZ ;  /* 0x000000ff00000388 */ /* 0x0007e20000000c00 */
[----:B-1----:R-:W-:Y:S01]  /*0580*/  @!P1 IMAD.WIDE R6, R9, 0x4, R6 ;  /* 0x0000000409069825 */ /* 0x002fe200078e0206 */
[----:B------:R-:W-:Y:S02]  /*0590*/  CS2R R8, SRZ ;  /* 0x0000000000087805 */ /* 0x000fe4000001ff00 */
[----:B---3--:R-:W-:Y:S02]  /*05a0*/  MOV R0, RZ ;  /* 0x000000ff00007202 */ /* 0x008fe40000000f00 */
[----:B--2---:R-:W-:-:S02]  /*05b0*/  CS2R R10, SRZ ;  /* 0x00000000000a7805 */ /* 0x004fc4000001ff00 */
[----:B------:R-:W-:Y:S01]  /*05c0*/  MOV R5, RZ ;  /* 0x000000ff00057202 */ /* 0x000fe20000000f00 */
[----:B------:R-:W-:Y:S01]  /*05d0*/  @!PT LDS RZ, [RZ] ;  /* 0x00000000fffff984 */ /* 0x000fe20000000800 */
[----:B------:R-:W-:Y:S01]  /*05e0*/  @!PT LDS RZ, [RZ] ;  /* 0x00000000fffff984 */ /* 0x000fe20000000800 */
[----:B------:R-:W-:Y:S01]  /*05f0*/  @!PT LDS RZ, [RZ] ;  /* 0x00000000fffff984 */ /* 0x000fe20000000800 */
[----:B------:R1:W-:Y:S01]  /*0600*/  @!P1 LDGSTS.E.BYPASS.128 [R3], desc[UR18][R6.64] ;  /* 0x0000000006039fae */ /* 0x0003e2000b981812 */
[----:B------:R-:W-:-:S03]  /*0610*/  LEA R4, R45, UR5, 0x2 ;  /* 0x000000052d047c11 */ /* 0x000fc6000f8e10ff */
[----:B------:R2:W-:Y:S04]  /*0620*/  @P1 STS.128 [R3], RZ ;  /* 0x000000ff03001388 */ /* 0x0005e80000000c00 */
[----:B------:R-:W0:Y:S01]  /*0630*/  LDGDEPBAR ;  /* 0x00000000000079af */ /* 0x000e220000000000 */
[----:B-1----:R-:W-:Y:S01]  /*0640*/  HFMA2 R7, -RZ, RZ, 0, 0 ;  /* 0x00000000ff077431 */ /* 0x002fe200000001ff */
[----:B--2---:R-:W-:Y:S02]  /*0650*/  CS2R R2, SRZ ;  /* 0x0000000000027805 */ /* 0x004fe4000001ff00 */
[----:B------:R-:W-:Y:S01]  /*0660*/  LEA R6, R12, UR4, 0x2 ;  /* 0x000000040c067c11 */ /* 0x000fe2000f8e10ff */
[----:B------:R-:W-:-:S04]  /*0670*/  DEPBAR.LE SB0, 0x0 ;  /* 0x000080000000791a */ /* 0x000fc80000000000 */
[----:B------:R-:W-:Y:S06]  /*0680*/  BAR.SYNC.DEFER_BLOCKING 0x0 ;  /* 0x0000000000007b1d */ /* 0x000fec0000010000 */
[----:B------:R-:W-:Y:S05]  /*0690*/  BRA.U !UP0, `(.L_x_11) ;  /* 0x0000000908647547 */ /* 0x000fea000b800000 */
[----:B------:R-:W-:Y:S01]  /*06a0*/  ULEA UR10, UR20, UR7, 0x9 ;  /* 0x00000007140a7291 */ /* 0x000fe2000f8e48ff */
[----:B------:R-:W-:Y:S01]  /*06b0*/  MOV R49, RZ ;  /* 0x000000ff00317202 */ /* 0x000fe20000000f00 */
[----:B------:R-:W-:Y:S01]  /*06c0*/  UMOV UR8, UR6 ;  /* 0x0000000600087c82 */ /* 0x000fe20008000000 */
[----:B------:R-:W-:Y:S01]  /*06d0*/  UMOV UR17, 0x1 ;  /* 0x0000000100117882 */ /* 0x000fe20000000000 */
[----:B------:R-:W-:Y:S01]  /*06e0*/  ULEA UR5, UR20, UR10, 0x9 ;  /* 0x0000000a14057291 */ /* 0x000fe2000f8e48ff */
[----:B------:R-:W-:Y:S01]  /*06f0*/  UMOV UR11, UR7 ;  /* 0x00000007000b7c82 */ /* 0x000fe20008000000 */
[----:B------:R-:W-:Y:S01]  /*0700*/  UMOV UR12, UR7 ;  /* 0x00000007000c7c82 */ /* 0x000fe20008000000 */
[----:B------:R-:W-:Y:S01]  /*0710*/  UMOV UR13, UR6 ;  /* 0x00000006000d7c82 */ /* 0x000fe20008000000 */
[----:B------:R-:W-:-:S03]  /*0720*/  UMOV UR4, UR10 ;  /* 0x0000000a00047c82 */ /* 0x000fc60008000000 */
[----:B------:R-:W-:-:S05]  /*0730*/  UMOV UR9, UR5 ;  /* 0x0000000500097c82 */ /* 0x000fca0008000000 */
.L_x_13:
[----:B------:R-:W1:Y:S01]  /*0740*/  LDCU UR22, c[0x0][0x384] ;  /* 0x00007080ff1677ac */ /* 0x000e620008000800 */
[----:B------:R-:W-:Y:S02]  /*0750*/  LEA R22, R46, UR9, 0x4 ;  /* 0x000000092e167c11 */ /* 0x000fe4000f8e20ff */
[----:B------:R-:W-:Y:S01]  /*0760*/  LEA R34, R45, UR12, 0x4 ;  /* 0x0000000c2d227c11 */ /* 0x000fe2000f8e20ff */
[----:B------:R-:W2:Y:S01]  /*0770*/  LDCU UR7, c[0x0][0x388] ;  /* 0x00007100ff0777ac */ /* 0x000ea20008000800 */
[----:B------:R-:W-:Y:S02]  /*0780*/  LEA R36, R12, UR13, 0x9 ;  /* 0x0000000d0c247c11 */ /* 0x000fe4000f8e48ff */
[----:B------:R-:W-:Y:S01]  /*0790*/  IADD3 R34, PT, PT, R34, 0x8, RZ ;  /* 0x0000000822227810 */ /* 0x000fe20007ffe0ff */
[----:B------:R-:W-:Y:S01]  /*07a0*/  USHF.L.U32 UR6, UR17, 0x5, URZ ;  /* 0x0000000511067899 */ /* 0x000fe200080006ff */
[----:B------:R-:W-:Y:S01]  /*07b0*/  IADD3 R36, PT, PT, R36, 0x100, RZ ;  /* 0x0000010024247810 */ /* 0x000fe20007ffe0ff */
[----:B------:R-:W3:Y:S04]  /*07c0*/  LDCU UR21, c[0x0][0x380] ;  /* 0x00007000ff1577ac */ /* 0x000ee80008000800 */
[----:B------:R-:W-:Y:S01]  /*07d0*/  MOV R21, UR6 ;  /* 0x0000000600157c02 */ /* 0x000fe20008000f00 */
[----:B------:R-:W-:Y:S01]  /*07e0*/  UMOV UR15, UR4 ;  /* 0x00000004000f7c82 */ /* 0x000fe20008000000 */
[----:B------:R-:W-:Y:S01]  /*07f0*/  IADD3 R20, PT, PT, R14, UR6, RZ ;  /* 0x000000060e147c10 */ /* 0x000fe2000fffe0ff */
[----:B------:R-:W-:Y:S01]  /*0800*/  UMOV UR16, UR5 ;  /* 0x0000000500107c82 */ /* 0x000fe20008000000 */
[----:B------:R-:W-:Y:S01]  /*0810*/  LOP3.LUT R21, R21, 0x1c, R44, 0xf8, !PT ;  /* 0x0000001c15157812 */ /* 0x000fe200078ef82c */
[----:B------:R-:W-:Y:S01]  /*0820*/  UMOV UR6, UR10 ;  /* 0x0000000a00067c82 */ /* 0x000fe20008000000 */
[----:B-1----:R-:W-:-:S02]  /*0830*/  ISETP.GE.AND P1, PT, R51, UR22, PT ;  /* 0x0000001633007c0c */ /* 0x002fc4000bf26270 */
[----:B--2---:R-:W-:Y:S02]  /*0840*/  ISETP.GE.AND P0, PT, R21, UR7, PT ;  /* 0x0000000715007c0c */ /* 0x004fe4000bf06270 */
[----:B------:R-:W-:Y:S02]  /*0850*/  ISETP.GE.OR P1, PT, R20, UR7, P1 ;  /* 0x0000000714007c0c */ /* 0x000fe40008f26670 */
[----:B---3--:R-:W-:-:S11]  /*0860*/  ISETP.GE.OR P0, PT, R32, UR21, P0 ;  /* 0x0000001520007c0c */ /* 0x008fd60008706670 */
[----:B------:R-:W1:Y:S01]  /*0870*/  @!P1 LDC.64 R16, c[0x0][0x398] ;  /* 0x0000e600ff109b82 */ /* 0x000e620000000a00 */
[----:B------:R-:W-:Y:S01]  /*0880*/  @!P1 IMAD R23, R20, UR22, R51 ;  /* 0x0000001614179c24 */ /* 0x000fe2000f8e0233 */
[----:B------:R-:W-:Y:S01]  /*0890*/  LEA R20, R46, UR10, 0x4 ;  /* 0x0000000a2e147c11 */ /* 0x000fe2000f8e20ff */
[----:B------:R-:W-:Y:S01]  /*08a0*/  @!P0 IMAD R21, R32, UR7, R21 ;  /* 0x0000000720158c24 */ /* 0x000fe2000f8e0215 */
[----:B------:R-:W-:-:S04]  /*08b0*/  UMOV UR7, UR9 ;  /* 0x0000000900077c82 */ /* 0x000fc80008000000 */
[----:B------:R-:W2:Y:S01]  /*08c0*/  @!P0 LDC.64 R18, c[0x0][0x390] ;  /* 0x0000e400ff128b82 */ /* 0x000ea20000000a00 */
[----:B-1----:R-:W-:Y:S01]  /*08d0*/  @!P1 IMAD.WIDE R16, R23, 0x4, R16 ;  /* 0x0000000417109825 */ /* 0x002fe200078e0210 */
[C---:B------:R-:W-:Y:S01]  /*08e0*/  @!P0 LEA R23, R46.reuse, UR4, 0x4 ;  /* 0x000000042e178c11 */ /* 0x040fe2000f8e20ff */
[----:B------:R-:W-:Y:S02]  /*08f0*/  UMOV UR4, URZ ;  /* 0x000000ff00047c82 */ /* 0x000fe40008000000 */
[----:B--2---:R-:W-:Y:S01]  /*0900*/  @!P0 IMAD.WIDE R18, R21, 0x4, R18 ;  /* 0x0000000415128825 */ /* 0x004fe200078e0212 */
[----:B------:R-:W-:-:S04]  /*0910*/  @!P1 LEA R21, R46, UR5, 0x4 ;  /* 0x000000052e159c11 */ /* 0x000fc8000f8e20ff */
        /* <DEDUP_REMOVED lines=10> */
.L_x_12:
[----:B------:R-:W-:Y:S01]  /*09c0*/  LDS.64 R38, [R34+-0x8] ;  /* 0xfffff80022267984 */ /* 0x000fe20000000a00 */
[----:B------:R-:W-:Y:S01]  /*09d0*/  MOV R43, UR20 ;  /* 0x00000014002b7c02 */ /* 0x000fe20008000f00 */
[----:B------:R-:W-:Y:S02]  /*09e0*/  UISETP.GE.U32.AND UP0, UPT, UR4, 0x1c, UPT ;  /* 0x0000001c0400788c */ /* 0x000fe4000bf06070 */
[----:B-1----:R-:W1:Y:S01]  /*09f0*/  LDS.128 R16, [R36+-0x100] ;  /* 0xffff000024107984 */ /* 0x002e620000000c00 */
[----:B------:R-:W-:Y:S01]  /*0a00*/  LEA R52, R43, R34, 0x4 ;  /* 0x000000222b347211 */ /* 0x000fe200078e20ff */
[----:B------:R-:W-:Y:S02]  /*0a10*/  UIADD3 UR5, UPT, UPT, UR4, 0x4, URZ ;  /* 0x0000000404057890 */ /* 0x000fe4000fffe0ff */
[----:B------:R-:W2:Y:S04]  /*0a20*/  LDS.128 R20, [R36+-0x80] ;  /* 0xffff800024147984 */ /* 0x000ea80000000c00 */
[----:B------:R-:W3:Y:S01]  /*0a30*/  LDS.128 R24, [R36] ;  /* 0x0000000024187984 */ /* 0x000ee20000000c00 */
[----:B------:R-:W-:-:S03]  /*0a40*/  UMOV UR4, UR5 ;  /* 0x0000000500047c82 */ /* 0x000fc60008000000 */
[----:B------:R4:W5:Y:S04]  /*0a50*/  LDS.128 R28, [R36+0x80] ;  /* 0x00008000241c7984 */ /* 0x0009680000000c00 */
[----:B------:R-:W5:Y:S04]  /*0a60*/  LDS.64 R40, [R34] ;  /* 0x0000000022287984 */ /* 0x000f680000000a00 */
[----:B------:R-:W5:Y:S01]  /*0a70*/  LDS.64 R42, [R52+-0x8] ;  /* 0xfffff800342a7984 */ /* 0x000f620000000a00 */
[----:B----4-:R-:W-:Y:S01]  /*0a80*/  IADD3 R36, PT, PT, R36, 0x10, RZ ;  /* 0x0000001024247810 */ /* 0x010fe20007ffe0ff */
[CC--:B-1----:R-:W-:Y:S01]  /*0a90*/  FFMA R48, R16.reuse, R39.reuse, R8 ;  /* 0x0000002710307223 */ /* 0x0c2fe20000000008 */
[----:B------:R-:W-:Y:S01]  /*0aa0*/  FFMA R5, R16, R38, R5 ;  /* 0x0000002610057223 */ /* 0x000fe20000000005 */
[----:B--2---:R-:W-:Y:S01]  /*0ab0*/  FFMA R8, R38, R20, R37 ;  /* 0x0000001426087223 */ /* 0x004fe20000000025 */
[-C--:B------:R-:W-:Y:S01]  /*0ac0*/  FFMA R7, R20, R39.reuse, R7 ;  /* 0x0000002714077223 */ /* 0x080fe20000000007 */
[----:B---3--:R-:W-:Y:S01]  /*0ad0*/  FFMA R37, R38, R24, R13 ;  /* 0x0000001826257223 */ /* 0x008fe2000000000d */
[-C--:B------:R-:W-:Y:S01]  /*0ae0*/  FFMA R13, R24, R39.reuse, R3 ;  /* 0x00000027180d7223 */ /* 0x080fe20000000003 */
[----:B-----5:R-:W-:Y:S01]  /*0af0*/  FFMA R9, R38, R28, R9 ;  /* 0x0000001c26097223 */ /* 0x020fe20000000009 */
[----:B------:R-:W-:Y:S01]  /*0b00*/  FFMA R38, R28, R39, R15 ;  /* 0x000000271c267223 */ /* 0x000fe2000000000f */
[----:B------:R-:W-:Y:S01]  /*0b10*/  MOV R15, UR20 ;  /* 0x00000014000f7c02 */ /* 0x000fe20008000f00 */
[CC--:B------:R-:W-:Y:S01]  /*0b20*/  FFMA R47, R16.reuse, R40.reuse, R47 ;  /* 0x00000028102f7223 */ /* 0x0c0fe2000000002f */
[-C--:B------:R-:W-:Y:S01]  /*0b30*/  FFMA R16, R16, R41.reuse, R10 ;  /* 0x0000002910107223 */ /* 0x080fe2000000000a */
[C---:B------:R-:W-:Y:S01]  /*0b40*/  FFMA R50, R20.reuse, R40, R11 ;  /* 0x0000002814327223 */ /* 0x040fe2000000000b */
[----:B------:R-:W-:Y:S01]  /*0b50*/  LEA R15, R15, R34, 0x5 ;  /* 0x000000220f0f7211 */ /* 0x000fe200078e28ff */
[----:B------:R-:W1:Y:S01]  /*0b60*/  LDS.64 R10, [R52] ;  /* 0x00000000340a7984 */ /* 0x000e620000000a00 */
[-C--:B------:R-:W-:Y:S01]  /*0b70*/  FFMA R0, R20, R41.reuse, R0 ;  /* 0x0000002914007223 */ /* 0x080fe20000000000 */
[----:B------:R-:W-:Y:S01]  /*0b80*/  MOV R39, UR20 ;  /* 0x0000001400277c02 */ /* 0x000fe20008000f00 */
[----:B------:R-:W-:Y:S01]  /*0b90*/  FFMA R20, R24, R40, R35 ;  /* 0x0000002818147223 */ /* 0x000fe20000000023 */
[----:B------:R-:W-:Y:S01]  /*0ba0*/  FFMA R33, R40, R28, R33 ;  /* 0x0000001c28217223 */ /* 0x000fe20000000021 */
[-C--:B------:R-:W-:Y:S01]  /*0bb0*/  FFMA R24, R24, R41.reuse, R2 ;  /* 0x0000002918187223 */ /* 0x080fe20000000002 */
[----:B------:R-:W-:Y:S01]  /*0bc0*/  FFMA R28, R28, R41, R49 ;  /* 0x000000291c1c7223 */ /* 0x000fe20000000031 */
[----:B------:R-:W2:Y:S01]  /*0bd0*/  LDS.64 R2, [R15+-0x8] ;  /* 0xfffff8000f027984 */ /* 0x000ea20000000a00 */
[C---:B------:R-:W-:Y:S01]  /*0be0*/  FFMA R35, R42.reuse, R21, R8 ;  /* 0x000000152a237223 */ /* 0x040fe20000000008 */
[C---:B------:R-:W-:Y:S01]  /*0bf0*/  FFMA R41, R42.reuse, R29, R9 ;  /* 0x0000001d2a297223 */ /* 0x040fe20000000009 */
[----:B------:R-:W-:Y:S01]  /*0c00*/  IMAD R40, R39, 0x30, R34 ;  /* 0x0000003027287824 */ /* 0x000fe200078e0222 */
[----:B------:R3:W4:Y:S01]  /*0c10*/  LDS.64 R8, [R15] ;  /* 0x000000000f087984 */ /* 0x0007220000000a00 */
[C---:B------:R-:W-:Y:S01]  /*0c20*/  FFMA R5, R42.reuse, R17, R5 ;  /* 0x000000112a057223 */ /* 0x040fe20000000005 */
[----:B------:R-:W-:Y:S01]  /*0c30*/  FFMA R37, R42, R25, R37 ;  /* 0x000000192a257223 */ /* 0x000fe20000000025 */
[-C--:B------:R-:W-:Y:S01]  /*0c40*/  FFMA R53, R17, R43.reuse, R48 ;  /* 0x0000002b11357223 */ /* 0x080fe20000000030 */
[----:B------:R-:W-:Y:S01]  /*0c50*/  FFMA R7, R21, R43, R7 ;  /* 0x0000002b15077223 */ /* 0x000fe20000000007 */
[C---:B------:R-:W-:Y:S01]  /*0c60*/  FFMA R42, R43.reuse, R25, R13 ;  /* 0x000000192b2a7223 */ /* 0x040fe2000000000d */
[----:B------:R-:W-:Y:S01]  /*0c70*/  FFMA R43, R43, R29, R38 ;  /* 0x0000001d2b2b7223 */ /* 0x000fe20000000026 */
[----:B------:R-:W-:Y:S04]  /*0c80*/  LDS.64 R48, [R40] ;  /* 0x0000000028307984 */ /* 0x000fe80000000a00 */
[----:B------:R5:W5:Y:S01]  /*0c90*/  LDS.64 R38, [R40+-0x8] ;  /* 0xfffff80028267984 */ /* 0x000b620000000a00 */
[C---:B-1----:R-:W-:Y:S01]  /*0ca0*/  FFMA R13, R10.reuse, R21, R50 ;  /* 0x000000150a0d7223 */ /* 0x042fe20000000032 */
[----:B------:R-:W-:Y:S01]  /*0cb0*/  FFMA R21, R21, R11, R0 ;  /* 0x0000000b15157223 */ /* 0x000fe20000000000 */
[----:B------:R-:W-:Y:S01]  /*0cc0*/  MOV R0, UR20 ;  /* 0x0000001400007c02 */ /* 0x000fe20008000f00 */
[C---:B------:R-:W-:Y:S01]  /*0cd0*/  FFMA R47, R10.reuse, R17, R47 ;  /* 0x000000110a2f7223 */ /* 0x040fe2000000002f */
[----:B------:R-:W-:Y:S01]  /*0ce0*/  FFMA R17, R17, R11, R16 ;  /* 0x0000000b11117223 */ /* 0x000fe20000000010 */
[----:B---3--:R-:W-:Y:S01]  /*0cf0*/  FFMA R15, R10, R25, R20 ;  /* 0x000000190a0f7223 */ /* 0x008fe20000000014 */
[----:B------:R-:W-:Y:S01]  /*0d00*/  FFMA R25, R25, R11, R24 ;  /* 0x0000000b19197223 */ /* 0x000fe20000000018 */
[----:B------:R-:W-:Y:S01]  /*0d10*/  LEA R34, R0, R34, 0x6 ;  /* 0x0000002200227211 */ /* 0x000fe200078e30ff */
[----:B------:R-:W-:Y:S01]  /*0d20*/  FFMA R33, R10, R29, R33 ;  /* 0x0000001d0a217223 */ /* 0x000fe20000000021 */
[----:B------:R-:W-:Y:S01]  /*0d30*/  FFMA R11, R29, R11, R28 ;  /* 0x0000000b1d0b7223 */ /* 0x000fe2000000001c */
[C---:B--2---:R-:W-:Y:S01]  /*0d40*/  FFMA R5, R2.reuse, R18, R5 ;  /* 0x0000001202057223 */ /* 0x044fe20000000005 */
[C---:B------:R-:W-:Y:S01]  /*0d50*/  FFMA R10, R2.reuse, R22, R35 ;  /* 0x00000016020a7223 */ /* 0x040fe20000000023 */
[C---:B------:R-:W-:Y:S01]  /*0d60*/  FFMA R0, R2.reuse, R26, R37 ;  /* 0x0000001a02007223 */ /* 0x040fe20000000025 */
[----:B------:R-:W-:Y:S01]  /*0d70*/  FFMA R16, R2, R30, R41 ;  /* 0x0000001e02107223 */ /* 0x000fe20000000029 */
[----:B------:R-:W-:Y:S01]  /*0d80*/  FFMA R2, R18, R3, R53 ;  /* 0x0000000312027223 */ /* 0x000fe20000000035 */
[----:B----4-:R-:W-:Y:S01]  /*0d90*/  FFMA R47, R8, R18, R47 ;  /* 0x00000012082f7223 */ /* 0x010fe2000000002f */
[----:B------:R-:W-:Y:S01]  /*0da0*/  FFMA R28, R18, R9, R17 ;  /* 0x00000009121c7223 */ /* 0x000fe20000000011 */
[----:B------:R-:W-:Y:S01]  /*0db0*/  FFMA R20, R22, R3, R7 ;  /* 0x0000000316147223 */ /* 0x000fe20000000007 */
[----:B------:R-:W-:Y:S01]  /*0dc0*/  FFMA R18, R8, R22, R13 ;  /* 0x0000001608127223 */ /* 0x000fe2000000000d */
[-C--:B-----5:R-:W-:Y:S01]  /*0dd0*/  FFMA R40, R22, R9.reuse, R21 ;  /* 0x0000000916287223 */ /* 0x0a0fe20000000015 */
[CC--:B------:R-:W-:Y:S01]  /*0de0*/  FFMA R42, R3.reuse, R26.reuse, R42 ;  /* 0x0000001a032a7223 */ /* 0x0c0fe2000000002a */
[----:B------:R-:W-:Y:S01]  /*0df0*/  FFMA R22, R8, R26, R15 ;  /* 0x0000001a08167223 */ /* 0x000fe2000000000f */
[-C--:B------:R-:W-:Y:S01]  /*0e00*/  FFMA R24, R3, R30.reuse, R43 ;  /* 0x0000001e03187223 */ /* 0x080fe2000000002b */
[-C--:B------:R-:W-:Y:S01]  /*0e10*/  FFMA R26, R26, R9.reuse, R25 ;  /* 0x000000091a1a7223 */ /* 0x080fe20000000019 */
[----:B------:R-:W-:Y:S01]  /*0e20*/  FFMA R50, R8, R30, R33 ;  /* 0x0000001e08327223 */ /* 0x000fe20000000021 */
[----:B------:R-:W-:Y:S01]  /*0e30*/  FFMA R30, R30, R9, R11 ;  /* 0x000000091e1e7223 */ /* 0x000fe2000000000b */
[C---:B------:R-:W-:Y:S01]  /*0e40*/  FFMA R37, R38.reuse, R23, R10 ;  /* 0x0000001726257223 */ /* 0x040fe2000000000a */
[C---:B------:R-:W-:Y:S01]  /*0e50*/  FFMA R13, R38.reuse, R27, R0 ;  /* 0x0000001b260d7223 */ /* 0x040fe20000000000 */
[C---:B------:R-:W-:Y:S01]  /*0e60*/  FFMA R8, R19.reuse, R39, R2 ;  /* 0x0000002713087223 */ /* 0x040fe20000000002 */
[-C--:B------:R-:W-:Y:S01]  /*0e70*/  FFMA R10, R19, R49.reuse, R28 ;  /* 0x00000031130a7223 */ /* 0x080fe2000000001c */
[-C--:B------:R-:W-:Y:S01]  /*0e80*/  FFMA R0, R23, R49.reuse, R40 ;  /* 0x0000003117007223 */ /* 0x080fe20000000028 */
[----:B------:R-:W-:Y:S01]  /*0e90*/  FFMA R2, R27, R49, R26 ;  /* 0x000000311b027223 */ /* 0x000fe2000000001a */
[C---:B------:R-:W-:Y:S01]  /*0ea0*/  FFMA R5, R38.reuse, R19, R5 ;  /* 0x0000001326057223 */ /* 0x040fe20000000005 */
[----:B------:R-:W-:Y:S01]  /*0eb0*/  FFMA R9, R38, R31, R16 ;  /* 0x0000001f26097223 */ /* 0x000fe20000000010 */
[----:B------:R-:W-:Y:S01]  /*0ec0*/  FFMA R7, R23, R39, R20 ;  /* 0x0000002717077223 */ /* 0x000fe20000000014 */
[C---:B------:R-:W-:Y:S01]  /*0ed0*/  FFMA R3, R39.reuse, R27, R42 ;  /* 0x0000001b27037223 */ /* 0x040fe2000000002a */
[----:B------:R-:W-:Y:S01]  /*0ee0*/  FFMA R15, R39, R31, R24 ;  /* 0x0000001f270f7223 */ /* 0x000fe20000000018 */
[C---:B------:R-:W-:Y:S01]  /*0ef0*/  FFMA R47, R48.reuse, R19, R47 ;  /* 0x00000013302f7223 */ /* 0x040fe2000000002f */
[C---:B------:R-:W-:Y:S01]  /*0f00*/  FFMA R11, R48.reuse, R23, R18 ;  /* 0x00000017300b7223 */ /* 0x040fe20000000012 */
[C---:B------:R-:W-:Y:S01]  /*0f10*/  FFMA R35, R48.reuse, R27, R22 ;  /* 0x0000001b30237223 */ /* 0x040fe20000000016 */
[----:B------:R-:W-:Y:S01]  /*0f20*/  FFMA R33, R48, R31, R50 ;  /* 0x0000001f30217223 */ /* 0x000fe20000000032 */
[----:B------:R-:W-:Y:S01]  /*0f30*/  FFMA R49, R31, R49, R30 ;  /* 0x000000311f317223 */ /* 0x000fe2000000001e */
[----:B------:R-:W-:Y:S06]  /*0f40*/  BRA.U !UP0, `(.L_x_12) ;  /* 0xfffffff9089c7547 */ /* 0x000fec000b83ffff */
[----:B------:R-:W0:Y:S01]  /*0f50*/  LDGDEPBAR ;  /* 0x00000000000079af */ /* 0x000e220000000000 */
[----:B------:R-:W-:Y:S01]  /*0f60*/  UIADD3 UR17, UPT, UPT, UR17, 0x1, URZ ;  /* 0x0000000111117890 */ /* 0x000fe2000fffe0ff */
[----:B------:R-:W-:Y:S01]  /*0f70*/  UMOV UR5, UR11 ;  /* 0x0000000b00057c82 */ /* 0x000fe20008000000 */
[----:B------:R-:W-:Y:S02]  /*0f80*/  UMOV UR9, UR12 ;  /* 0x0000000c00097c82 */ /* 0x000fe40008000000 */
[----:B------:R-:W-:Y:S01]  /*0f90*/  UISETP.NE.AND UP0, UPT, UR17, UR14, UPT ;  /* 0x0000000e1100728c */ /* 0x000fe2000bf05270 */
        /* <DEDUP_REMOVED lines=9> */
.L_x_11:
[----:B------:R-:W-:Y:S01]  /*1030*/  LEA R45, R45, UR7, 0x4 ;  /* 0x000000072d2d7c11 */ /* 0x000fe2000f8e20ff */
[----:B------:R-:W-:Y:S01]  /*1040*/  UMOV UR4, URZ ;  /* 0x000000ff00047c82 */ /* 0x000fe20008000000 */
[----:B------:R-:W-:Y:S02]  /*1050*/  LEA R32, R12, UR6, 0x9 ;  /* 0x000000060c207c11 */ /* 0x000fe4000f8e48ff */
[----:B------:R-:W-:Y:S02]  /*1060*/  IADD3 R12, PT, PT, R45, 0x8, RZ ;  /* 0x000000082d0c7810 */ /* 0x000fe40007ffe0ff */
[----:B------:R-:W-:-:S07]  /*1070*/  IADD3 R32, PT, PT, R32, 0x100, RZ ;  /* 0x0000010020207810 */ /* 0x000fce0007ffe0ff */
.L_x_14:
[----:B------:R-:W-:Y:S01]  /*1080*/  LDS.64 R38, [R12+-0x8] ;  /* 0xfffff8000c267984 */ /* 0x000fe20000000a00 */
[----:B------:R-:W-:Y:S01]  /*1090*/  MOV R41, UR20 ;  /* 0x0000001400297c02 */ /* 0x000fe20008000f00 */
[----:B------:R-:W-:Y:S01]  /*10a0*/  UISETP.GE.U32.AND UP0, UPT, UR4, 0x1c, UPT ;  /* 0x0000001c0400788c */ /* 0x000fe2000bf06070 */
[----:B------:R-:W-:Y:S01]  /*10b0*/  MOV R51, UR20 ;  /* 0x0000001400337c02 */ /* 0x000fe20008000f00 */
[----:B------:R-:W1:Y:S01]  /*10c0*/  LDS.128 R16, [R32+-0x100] ;  /* 0xffff000020107984 */ /* 0x000e620000000c00 */
[-C--:B------:R-:W-:Y:S01]  /*10d0*/  LEA R14, R41, R12.reuse, 0x4 ;  /* 0x0000000c290e7211 */ /* 0x080fe200078e20ff */
[----:B------:R-:W-:Y:S01]  /*10e0*/  UIADD3 UR5, UPT, UPT, UR4, 0x4, URZ ;  /* 0x0000000404057890 */ /* 0x000fe2000fffe0ff */
[----:B------:R-:W-:Y:S01]  /*10f0*/  LEA R34, R51, R12, 0x5 ;  /* 0x0000000c33227211 */ /* 0x000fe200078e28ff */
[----:B------:R-:W2:Y:S01]  /*1100*/  LDS.64 R42, [R12] ;  /* 0x000000000c2a7984 */ /* 0x000ea20000000a00 */
[----:B------:R-:W-:-:S03]  /*1110*/  MOV R53, UR20 ;  /* 0x0000001400357c02 */ /* 0x000fc60008000f00 */
[----:B------:R-:W3:Y:S01]  /*1120*/  LDS.128 R20, [R32+-0x80] ;  /* 0xffff800020147984 */ /* 0x000ee20000000c00 */
[----:B------:R-:W-:Y:S01]  /*1130*/  UMOV UR4, UR5 ;  /* 0x0000000500047c82 */ /* 0x000fe20008000000 */
[----:B------:R-:W-:Y:S02]  /*1140*/  IMAD R53, R53, 0x30, R12 ;  /* 0x0000003035357824 */ /* 0x000fe400078e020c */
[----:B------:R-:W4:Y:S04]  /*1150*/  LDS.128 R24, [R32] ;  /* 0x0000000020187984 */ /* 0x000f280000000c00 */
[----:B------:R5:W4:Y:S04]  /*1160*/  LDS.128 R28, [R32+0x80] ;  /* 0x00008000201c7984 */ /* 0x000b280000000c00 */
[----:B------:R-:W4:Y:S04]  /*1170*/  LDS.64 R40, [R14+-0x8] ;  /* 0xfffff8000e287984 */ /* 0x000f280000000a00 */
[----:B------:R-:W4:Y:S01]  /*1180*/  LDS.64 R44, [R14] ;  /* 0x000000000e2c7984 */ /* 0x000f220000000a00 */
[----:B-----5:R-:W-:Y:S01]  /*1190*/  IADD3 R32, PT, PT, R32, 0x10, RZ ;  /* 0x0000001020207810 */ /* 0x020fe20007ffe0ff */
[C---:B-1----:R-:W-:Y:S01]  /*11a0*/  FFMA R5, R16.reuse, R38, R5 ;  /* 0x0000002610057223 */ /* 0x042fe20000000005 */
[C---:B------:R-:W-:Y:S01]  /*11b0*/  FFMA R8, R16.reuse, R39, R8 ;  /* 0x0000002710087223 */ /* 0x040fe20000000008 */
[CC--:B--2---:R-:W-:Y:S01]  /*11c0*/  FFMA R51, R16.reuse, R42.reuse, R47 ;  /* 0x0000002a10337223 */ /* 0x0c4fe2000000002f */
[----:B------:R-:W-:Y:S01]  /*11d0*/  FFMA R16, R16, R43, R10 ;  /* 0x0000002b10107223 */ /* 0x000fe2000000000a */
[----:B------:R-:W1:Y:S01]  /*11e0*/  LDS.64 R46, [R34+-0x8] ;  /* 0xfffff800222e7984 */ /* 0x000e620000000a00 */
[----:B---3--:R-:W-:Y:S01]  /*11f0*/  FFMA R50, R20, R42, R11 ;  /* 0x0000002a14327223 */ /* 0x008fe2000000000b */
[----:B------:R-:W-:-:S02]  /*1200*/  FFMA R36, R38, R20, R37 ;  /* 0x0000001426247223 */ /* 0x000fc40000000025 */
[----:B------:R-:W2:Y:S01]  /*1210*/  LDS.64 R10, [R34] ;  /* 0x00000000220a7984 */ /* 0x000ea20000000a00 */
[C---:B------:R-:W-:Y:S01]  /*1220*/  FFMA R48, R20.reuse, R39, R7 ;  /* 0x0000002714307223 */ /* 0x040fe20000000007 */
[----:B------:R-:W-:Y:S01]  /*1230*/  FFMA R0, R20, R43, R0 ;  /* 0x0000002b14007223 */ /* 0x000fe20000000000 */
[----:B----4-:R-:W-:Y:S01]  /*1240*/  FFMA R52, R24, R39, R3 ;  /* 0x0000002718347223 */ /* 0x010fe20000000003 */
[----:B------:R-:W-:Y:S01]  /*1250*/  FFMA R20, R38, R24, R13 ;  /* 0x0000001826147223 */ /* 0x000fe2000000000d */
[C---:B------:R-:W-:Y:S01]  /*1260*/  FFMA R35, R24.reuse, R42, R35 ;  /* 0x0000002a18237223 */ /* 0x040fe20000000023 */
[----:B------:R-:W-:Y:S01]  /*1270*/  FFMA R2, R24, R43, R2 ;  /* 0x0000002b18027223 */ /* 0x000fe20000000002 */
[----:B------:R-:W-:Y:S01]  /*1280*/  FFMA R3, R28, R39, R15 ;  /* 0x000000271c037223 */ /* 0x000fe2000000000f */
[-C--:B------:R-:W-:Y:S01]  /*1290*/  FFMA R24, R38, R28.reuse, R9 ;  /* 0x0000001c26187223 */ /* 0x080fe20000000009 */
[----:B------:R-:W3:Y:S01]  /*12a0*/  LDS.64 R14, [R53+-0x8] ;  /* 0xfffff800350e7984 */ /* 0x000ee20000000a00 */
[----:B------:R-:W-:Y:S01]  /*12b0*/  MOV R7, UR20 ;  /* 0x0000001400077c02 */ /* 0x000fe20008000f00 */
[----:B------:R-:W-:Y:S01]  /*12c0*/  FFMA R42, R42, R28, R33 ;  /* 0x0000001c2a2a7223 */ /* 0x000fe20000000021 */
[----:B------:R-:W-:Y:S01]  /*12d0*/  FFMA R28, R28, R43, R49 ;  /* 0x0000002b1c1c7223 */ /* 0x000fe20000000031 */
[----:B------:R-:W4:Y:S01]  /*12e0*/  LDS.64 R38, [R53] ;  /* 0x0000000035267984 */ /* 0x000f220000000a00 */
[----:B------:R-:W-:Y:S01]  /*12f0*/  LEA R12, R7, R12, 0x6 ;  /* 0x0000000c070c7211 */ /* 0x000fe200078e30ff */
[C---:B------:R-:W-:Y:S01]  /*1300*/  FFMA R5, R40.reuse, R17, R5 ;  /* 0x0000001128057223 */ /* 0x040fe20000000005 */
[C---:B------:R-:W-:Y:S01]  /*1310*/  FFMA R7, R40.reuse, R21, R36 ;  /* 0x0000001528077223 */ /* 0x040fe20000000024 */
[C---:B------:R-:W-:Y:S01]  /*1320*/  FFMA R9, R40.reuse, R25, R20 ;  /* 0x0000001928097223 */ /* 0x040fe20000000014 */
[-C--:B------:R-:W-:Y:S01]  /*1330*/  FFMA R37, R17, R41.reuse, R8 ;  /* 0x0000002911257223 */ /* 0x080fe20000000008 */
[----:B------:R-:W-:Y:S01]  /*1340*/  FFMA R33, R21, R41, R48 ;  /* 0x0000002915217223 */ /* 0x000fe20000000030 */
[C---:B------:R-:W-:Y:S01]  /*1350*/  FFMA R52, R41.reuse, R25, R52 ;  /* 0x0000001929347223 */ /* 0x040fe20000000034 */
[-C--:B------:R-:W-:Y:S01]  /*1360*/  FFMA R3, R41, R29.reuse, R3 ;  /* 0x0000001d29037223 */ /* 0x080fe20000000003 */
[----:B------:R-:W-:Y:S01]  /*1370*/  FFMA R13, R40, R29, R24 ;  /* 0x0000001d280d7223 */ /* 0x000fe20000000018 */
[C---:B------:R-:W-:Y:S01]  /*1380*/  FFMA R51, R44.reuse, R17, R51 ;  /* 0x000000112c337223 */ /* 0x040fe20000000033 */
[C---:B------:R-:W-:Y:S01]  /*1390*/  FFMA R41, R44.reuse, R21, R50 ;  /* 0x000000152c297223 */ /* 0x040fe20000000032 */
[C---:B------:R-:W-:Y:S01]  /*13a0*/  FFMA R35, R44.reuse, R25, R35 ;  /* 0x000000192c237223 */ /* 0x040fe20000000023 */
[----:B------:R-:W-:Y:S01]  /*13b0*/  FFMA R43, R44, R29, R42 ;  /* 0x0000001d2c2b7223 */ /* 0x000fe2000000002a */
[-C--:B------:R-:W-:Y:S01]  /*13c0*/  FFMA R17, R17, R45.reuse, R16 ;  /* 0x0000002d11117223 */ /* 0x080fe20000000010 */
[-C--:B------:R-:W-:Y:S01]  /*13d0*/  FFMA R21, R21, R45.reuse, R0 ;  /* 0x0000002d15157223 */ /* 0x080fe20000000000 */
[-C--:B------:R-:W-:Y:S01]  /*13e0*/  FFMA R25, R25, R45.reuse, R2 ;  /* 0x0000002d19197223 */ /* 0x080fe20000000002 */
[----:B------:R-:W-:Y:S01]  /*13f0*/  FFMA R29, R29, R45, R28 ;  /* 0x0000002d1d1d7223 */ /* 0x000fe2000000001c */
        /* <DEDUP_REMOVED lines=8> */
[C---:B--2---:R-:W-:Y:S01]  /*1480*/  FFMA R51, R10.reuse, R18, R51 ;  /* 0x000000120a337223 */ /* 0x044fe20000000033 */
[C---:B------:R-:W-:Y:S01]  /*1490*/  FFMA R16, R10.reuse, R22, R41 ;  /* 0x000000160a107223 */ /* 0x040fe20000000029 */
[C---:B------:R-:W-:Y:S01]  /*14a0*/  FFMA R24, R10.reuse, R26, R35 ;  /* 0x0000001a0a187223 */ /* 0x040fe20000000023 */
[----:B------:R-:W-:Y:S01]  /*14b0*/  FFMA R34, R10, R30, R43 ;  /* 0x0000001e0a227223 */ /* 0x000fe2000000002b */
[-C--:B------:R-:W-:Y:S01]  /*14c0*/  FFMA R18, R18, R11.reuse, R17 ;  /* 0x0000000b12127223 */ /* 0x080fe20000000011 */
[-C--:B------:R-:W-:Y:S01]  /*14d0*/  FFMA R22, R22, R11.reuse, R21 ;  /* 0x0000000b16167223 */ /* 0x080fe20000000015 */
[-C--:B------:R-:W-:Y:S01]  /*14e0*/  FFMA R26, R26, R11.reuse, R25 ;  /* 0x0000000b1a1a7223 */ /* 0x080fe20000000019 */
[----:B------:R-:W-:Y:S01]  /*14f0*/  FFMA R30, R30, R11, R29 ;  /* 0x0000000b1e1e7223 */ /* 0x000fe2000000001d */
[C---:B---3--:R-:W-:Y:S01]  /*1500*/  FFMA R37, R14.reuse, R23, R0 ;  /* 0x000000170e257223 */ /* 0x048fe20000000000 */
[-C--:B------:R-:W-:Y:S01]  /*1510*/  FFMA R8, R19, R15.reuse, R8 ;  /* 0x0000000f13087223 */ /* 0x080fe20000000008 */
[----:B------:R-:W-:Y:S01]  /*1520*/  FFMA R7, R23, R15, R2 ;  /* 0x0000000f17077223 */ /* 0x000fe20000000002 */
[C---:B------:R-:W-:Y:S01]  /*1530*/  FFMA R3, R15.reuse, R27, R52 ;  /* 0x0000001b0f037223 */ /* 0x040fe20000000034 */
[C---:B------:R-:W-:Y:S01]  /*1540*/  FFMA R5, R14.reuse, R19, R5 ;  /* 0x000000130e057223 */ /* 0x040fe20000000005 */
[C---:B------:R-:W-:Y:S01]  /*1550*/  FFMA R13, R14.reuse, R27, R20 ;  /* 0x0000001b0e0d7223 */ /* 0x040fe20000000014 */
[-C--:B------:R-:W-:Y:S01]  /*1560*/  FFMA R9, R14, R31.reuse, R46 ;  /* 0x0000001f0e097223 */ /* 0x080fe2000000002e */
        /* <DEDUP_REMOVED lines=10> */
[----:B------:R-:W-:Y:S01]  /*1610*/  ISETP.GE.AND P2, PT, R4, UR22, PT ;  /* 0x0000001604007c0c */ /* 0x000fe2000bf46270 */
[----:B------:R-:W1:Y:S01]  /*1620*/  LDCU.64 UR4, c[0x0][0x3a0] ;  /* 0x00007400ff0477ac */ /* 0x000e620008000a00 */
[C---:B------:R-:W-:Y:S01]  /*1630*/  IADD3 R24, PT, PT, R6.reuse, 0x1, RZ ;  /* 0x0000000106187810 */ /* 0x040fe20007ffe0ff */
[C---:B------:R-:W-:Y:S01]  /*1640*/  IMAD R23, R6.reuse, UR22, RZ ;  /* 0x0000001606177c24 */ /* 0x040fe2000f8e02ff */
[----:B------:R-:W-:Y:S02]  /*1650*/  ISETP.GE.OR P1, PT, R6, UR21, P2 ;  /* 0x0000001506007c0c */ /* 0x000fe40009726670 */
[----:B------:R-:W-:Y:S02]  /*1660*/  ISETP.GE.OR P6, PT, R24, UR21, P2 ;  /* 0x0000001518007c0c */ /* 0x000fe400097c6670 */
[C---:B------:R-:W-:Y:S02]  /*1670*/  IADD3 R12, PT, PT, R4.reuse, 0x1, RZ ;  /* 0x00000001040c7810 */ /* 0x040fe40007ffe0ff */
[----:B------:R-:W-:-:S02]  /*1680*/  IADD3 R14, P0, PT, R4, R23, RZ ;  /* 0x00000017040e7210 */ /* 0x000fc40007f1e0ff */
[----:B------:R-:W-:Y:S02]  /*1690*/  ISETP.GE.AND P3, PT, R12, UR22, PT ;  /* 0x000000160c007c0c */ /* 0x000fe4000bf66270 */
[----:B------:R-:W-:Y:S02]  /*16a0*/  SHF.R.S32.HI R12, RZ, 0x1f, R4 ;  /* 0x0000001fff0c7819 */ /* 0x000fe40000011404 */
[C---:B------:R-:W-:Y:S01]  /*16b0*/  IADD3 R22, PT, PT, R4.reuse, 0x2, RZ ;  /* 0x0000000204167810 */ /* 0x040fe20007ffe0ff */
[----:B------:R-:W2:Y:S01]  /*16c0*/  @!P1 LDC.64 R20, c[0x0][0x3a0] ;  /* 0x0000e800ff149b82 */ /* 0x000ea20000000a00 */
[----:B------:R-:W-:Y:S02]  /*16d0*/  @!P1 IADD3 R17, PT, PT, R4, R23, RZ ;  /* 0x0000001704119210 */ /* 0x000fe40007ffe0ff */
[----:B------:R-:W-:Y:S02]  /*16e0*/  ISETP.GE.OR P5, PT, R6, UR21, P3 ;  /* 0x0000001506007c0c */ /* 0x000fe40009fa6670 */
[----:B-1----:R-:W-:-:S02]  /*16f0*/  LEA R16, P4, R14, UR4, 0x2 ;  /* 0x000000040e107c11 */ /* 0x002fc4000f8810ff */
[----:B------:R-:W-:Y:S01]  /*1700*/  IADD3 R25, PT, PT, R23, UR22, RZ ;  /* 0x0000001617197c10 */ /* 0x000fe2000fffe0ff */
[----:B------:R-:W1:Y:S01]  /*1710*/  @!P6 LDC.64 R18, c[0x0][0x3a0] ;  /* 0x0000e800ff12eb82 */ /* 0x000e620000000a00 */
[----:B--2---:R-:W-:Y:S01]  /*1720*/  @!P1 IMAD.WIDE R20, R17, 0x4, R20 ;  /* 0x0000000411149825 */ /* 0x004fe200078e0214 */
[----:B------:R-:W-:Y:S02]  /*1730*/  LEA.HI.X.SX32 R17, R23, R12, 0x1, P0 ;  /* 0x0000000c17117211 */ /* 0x000fe400000f0eff */
[----:B------:R-:W-:Y:S02]  /*1740*/  ISETP.GE.AND P0, PT, R22, UR22, PT ;  /* 0x0000001616007c0c */ /* 0x000fe4000bf06270 */
[----:B------:R-:W-:Y:S01]  /*1750*/  IADD3 R22, PT, PT, R4, 0x3, RZ ;  /* 0x0000000304167810 */ /* 0x000fe20007ffe0ff */
[----:B------:R2:W-:Y:S01]  /*1760*/  @!P1 STG.E desc[UR18][R20.64], R5 ;  /* 0x0000000514009986 */ /* 0x0005e2000c101912 */
[----:B------:R-:W-:Y:S02]  /*1770*/  LEA.HI.X R17, R14, UR5, R17, 0x2, P4 ;  /* 0x000000050e117c11 */ /* 0x000fe4000a0f1411 */
[----:B------:R-:W-:-:S02]  /*1780*/  ISETP.GE.OR P4, PT, R6, UR21, P0 ;  /* 0x0000001506007c0c */ /* 0x000fc40008786670 */
[----:B------:R-:W-:Y:S01]  /*1790*/  ISETP.GE.AND P1, PT, R22, UR22, PT ;  /* 0x0000001616007c0c */ /* 0x000fe2000bf26270 */
[----:B------:R3:W-:Y:S01]  /*17a0*/  @!P5 STG.E desc[UR18][R16.64+0x4], R8 ;  /* 0x000004081000d986 */ /* 0x0007e2000c101912 */
[C---:B------:R-:W-:Y:S02]  /*17b0*/  IADD3 R14, PT, PT, R6.reuse, 0x2, RZ ;  /* 0x00000002060e7810 */ /* 0x040fe40007ffe0ff */
[----:B------:R-:W-:Y:S02]  /*17c0*/  ISETP.GE.OR P5, PT, R6, UR21, P1 ;  /* 0x0000001506007c0c */ /* 0x000fe40008fa6670 */
[----:B------:R-:W-:-:S05]  /*17d0*/  @!P6 IADD3 R23, PT, PT, R4, R25, RZ ;  /* 0x000000190417e210 */ /* 0x000fca0007ffe0ff */
[----:B------:R-:W-:Y:S01]  /*17e0*/  @!P4 STG.E desc[UR18][R16.64+0x8], R47 ;  /* 0x0000082f1000c986 */ /* 0x000fe2000c101912 */
[----:B------:R-:W-:Y:S01]  /*17f0*/  ISETP.GE.OR P4, PT, R14, UR21, P2 ;  /* 0x000000150e007c0c */ /* 0x000fe20009786670 */
[----:B-1----:R-:W-:-:S04]  /*1800*/  @!P6 IMAD.WIDE R18, R23, 0x4, R18 ;  /* 0x000000041712e825 */ /* 0x002fc800078e0212 */
[----:B------:R-:W-:Y:S01]  /*1810*/  @!P5 STG.E desc[UR18][R16.64+0xc], R10 ;  /* 0x00000c0a1000d986 */ /* 0x000fe2000c101912 */
[----:B--2---:R-:W-:-:S03]  /*1820*/  IADD3 R5, P5, PT, R4, R25, RZ ;  /* 0x0000001904057210 */ /* 0x004fc60007fbe0ff */
[----:B------:R1:W-:Y:S01]  /*1830*/  @!P6 STG.E desc[UR18][R18.64], R37 ;  /* 0x000000251200e986 */ /* 0x0003e2000c101912 */
[----:B------:R-:W-:Y:S02]  /*1840*/  ISETP.GE.OR P6, PT, R24, UR21, P3 ;  /* 0x0000001518007c0c */ /* 0x000fe40009fc6670 */
[----:B---3--:R-:W-:Y:S01]  /*1850*/  LEA.HI.X.SX32 R8, R25, R12, 0x1, P5 ;  /* 0x0000000c19087211 */ /* 0x008fe200028f0eff */
[----:B------:R-:W2:Y:S01]  /*1860*/  @!P4 LDC.64 R22, c[0x0][0x3a0] ;  /* 0x0000e800ff16cb82 */ /* 0x000ea20000000a00 */
[----:B------:R-:W-:Y:S02]  /*1870*/  LEA R20, P5, R5, UR4, 0x2 ;  /* 0x0000000405147c11 */ /* 0x000fe4000f8a10ff */
[----:B------:R-:W-:Y:S02]  /*1880*/  IADD3 R25, PT, PT, R25, UR22, RZ ;  /* 0x0000001619197c10 */ /* 0x000fe4000fffe0ff */
[----:B------:R-:W-:Y:S02]  /*1890*/  LEA.HI.X R21, R5, UR5, R8, 0x2, P5 ;  /* 0x0000000505157c11 */ /* 0x000fe4000a8f1408 */
[----:B------:R-:W-:-:S02]  /*18a0*/  IADD3 R5, PT, PT, R6, 0x3, RZ ;  /* 0x0000000306057810 */ /* 0x000fc40007ffe0ff */
[C---:B------:R-:W-:Y:S01]  /*18b0*/  ISETP.GE.OR P5, PT, R24.reuse, UR21, P0 ;  /* 0x0000001518007c0c */ /* 0x040fe200087a6670 */
[----:B------:R3:W-:Y:S01]  /*18c0*/  @!P6 STG.E desc[UR18][R20.64+0x4], R7 ;  /* 0x000004071400e986 */ /* 0x0007e2000c101912 */
[----:B------:R-:W-:Y:S02]  /*18d0*/  ISETP.GE.OR P2, PT, R5, UR21, P2 ;  /* 0x0000001505007c0c */ /* 0x000fe40009746670 */
[----:B------:R-:W-:Y:S02]  /*18e0*/  ISETP.GE.OR P6, PT, R24, UR21, P1 ;  /* 0x0000001518007c0c */ /* 0x000fe40008fc6670 */
[----:B-1----:R-:W-:-:S07]  /*18f0*/  @!P4 IADD3 R19, PT, PT, R4, R25, RZ ;  /* 0x000000190413c210 */ /* 0x002fce0007ffe0ff */
[----:B------:R-:W-:Y:S01]  /*1900*/  @!P5 STG.E desc[UR18][R20.64+0x8], R11 ;  /* 0x0000080b1400d986 */ /* 0x000fe2000c101912 */
[----:B------:R-:W-:Y:S01]  /*1910*/  IADD3 R8, P5, PT, R4, R25, RZ ;  /* 0x0000001904087210 */ /* 0x000fe20007fbe0ff */
[----:B------:R-:W1:Y:S01]  /*1920*/  @!P2 LDC.64 R16, c[0x0][0x3a0] ;  /* 0x0000e800ff10ab82 */ /* 0x000e620000000a00 */
[----:B--2---:R-:W-:Y:S01]  /*1930*/  @!P4 IMAD.WIDE R18, R19, 0x4, R22 ;  /* 0x000000041312c825 */ /* 0x004fe200078e0216 */
[----:B------:R2:W-:Y:S01]  /*1940*/  @!P6 STG.E desc[UR18][R20.64+0xc], R0 ;  /* 0x00000c001400e986 */ /* 0x0005e2000c101912 */
[----:B------:R-:W-:Y:S02]  /*1950*/  ISETP.GE.OR P6, PT, R14, UR21, P3 ;  /* 0x000000150e007c0c */ /* 0x000fe40009fc6670 */
[C---:B------:R-:W-:Y:S01]  /*1960*/  LEA.HI.X.SX32 R23, R25.reuse, R12, 0x1, P5 ;  /* 0x0000000c19177211 */ /* 0x040fe200028f0eff */
[----:B------:R4:W-:Y:S01]  /*1970*/  @!P4 STG.E desc[UR18][R18.64], R13 ;  /* 0x0000000d1200c986 */ /* 0x0009e2000c101912 */
[----:B------:R-:W-:Y:S02]  /*1980*/  LEA R6, P5, R8, UR4, 0x2 ;  /* 0x0000000408067c11 */ /* 0x000fe4000f8a10ff */
[----:B------:R-:W-:-:S02]  /*1990*/  IADD3 R25, PT, PT, R25, UR22, RZ ;  /* 0x0000001619197c10 */ /* 0x000fc4000fffe0ff */
[----:B---3--:R-:W-:Y:S02]  /*19a0*/  LEA.HI.X R7, R8, UR5, R23, 0x2, P5 ;  /* 0x0000000508077c11 */ /* 0x008fe4000a8f1417 */
[C---:B------:R-:W-:Y:S02]  /*19b0*/  ISETP.GE.OR P4, PT, R14.reuse, UR21, P0 ;  /* 0x000000150e007c0c */ /* 0x040fe40008786670 */
[----:B------:R-:W-:Y:S01]  /*19c0*/  ISETP.GE.OR P5, PT, R14, UR21, P1 ;  /* 0x000000150e007c0c */ /* 0x000fe20008fa6670 */
[----:B------:R4:W-:Y:S01]  /*19d0*/  @!P6 STG.E desc[UR18][R6.64+0x4], R3 ;  /* 0x000004030600e986 */ /* 0x0009e2000c101912 */
[----:B--2---:R-:W-:Y:S02]  /*19e0*/  IADD3 R0, P6, PT, R4, R25, RZ ;  /* 0x0000001904007210 */ /* 0x004fe40007fde0ff */
[C---:B------:R-:W-:Y:S02]  /*19f0*/  ISETP.GE.OR P3, PT, R5.reuse, UR21, P3 ;  /* 0x0000001505007c0c */ /* 0x040fe40009f66670 */
[----:B------:R-:W-:-:S02]  /*1a00*/  ISETP.GE.OR P0, PT, R5, UR21, P0 ;  /* 0x0000001505007c0c */ /* 0x000fc40008706670 */
[----:B------:R-:W-:Y:S02]  /*1a10*/  ISETP.GE.OR P1, PT, R5, UR21, P1 ;  /* 0x0000001505007c0c */ /* 0x000fe40008f26670 */
[----:B------:R-:W-:Y:S01]  /*1a20*/  @!P2 IADD3 R11, PT, PT, R4, R25, RZ ;  /* 0x00000019040ba210 */ /* 0x000fe20007ffe0ff */
[----:B------:R4:W-:Y:S01]  /*1a30*/  @!P4 STG.E desc[UR18][R6.64+0x8], R35 ;  /* 0x000008230600c986 */ /* 0x0009e2000c101912 */
[----:B------:R-:W-:Y:S02]  /*1a40*/  LEA.HI.X.SX32 R25, R25, R12, 0x1, P6 ;  /* 0x0000000c19197211 */ /* 0x000fe400030f0eff */
[C---:B------:R-:W-:Y:S01]  /*1a50*/  LEA R4, P6, R0.reuse, UR4, 0x2 ;  /* 0x0000000400047c11 */ /* 0x040fe2000f8c10ff */
[----:B-1----:R-:W-:Y:S01]  /*1a60*/  @!P2 IMAD.WIDE R16, R11, 0x4, R16 ;  /* 0x000000040b10a825 */ /* 0x002fe200078e0210 */
[----:B------:R4:W-:Y:S02]  /*1a70*/  @!P5 STG.E desc[UR18][R6.64+0xc], R2 ;  /* 0x00000c020600d986 */ /* 0x0009e4000c101912 */
[----:B------:R-:W-:-:S02]  /*1a80*/  LEA.HI.X R5, R0, UR5, R25, 0x2, P6 ;  /* 0x0000000500057c11 */ /* 0x000fc4000b0f1419 */
[----:B------:R4:W-:Y:S04]  /*1a90*/  @!P2 STG.E desc[UR18][R16.64], R9 ;  /* 0x000000091000a986 */ /* 0x0009e8000c101912 */
[----:B------:R4:W-:Y:S04]  /*1aa0*/  @!P3 STG.E desc[UR18][R4.64+0x4], R15 ;  /* 0x0000040f0400b986 */ /* 0x0009e8000c101912 */
[----:B------:R4:W-:Y:S01]  /*1ab0*/  @!P0 STG.E desc[UR18][R4.64+0x8], R33 ;  /* 0x0000082104008986 */ /* 0x0009e2000c101912 */
[----:B------:R-:W-:Y:S05]  /*1ac0*/  @P1 EXIT ;  /* 0x000000000000194d */ /* 0x000fea0003800000 */
[----:B------:R-:W-:Y:S01]  /*1ad0*/  STG.E desc[UR18][R4.64+0xc], R49 ;  /* 0x00000c3104007986 */ /* 0x000fe2000c101912 */
[----:B------:R-:W-:Y:S05]  /*1ae0*/  EXIT ;  /* 0x000000000000794d */ /* 0x000fea0003800000 */
.L_x_15:
        /* <DEDUP_REMOVED lines=9> */
.L_x_26:


//--------------------- .text._ZN13matmul_l1_reg13matmul_l1_regEiiiPKfS1_Pf --------------------------
	.section	.text._ZN13matmul_l1_reg13matmul_l1_regEiiiPKfS1_Pf,"ax",@progbits
	.align	128
        .global         _ZN13matmul_l1_reg13matmul_l1_regEiiiPKfS1_Pf
        .type           _ZN13matmul_l1_reg13matmul_l1_regEiiiPKfS1_Pf,@function
        .size           _ZN13matmul_l1_reg13matmul_l1_regEiiiPKfS1_Pf,(.L_x_27 - _ZN13matmul_l1_reg13matmul_l1_regEiiiPKfS1_Pf)
        .other          _ZN13matmul_l1_reg13matmul_l1_regEiiiPKfS1_Pf,@"STO_CUDA_ENTRY STV_DEFAULT"
_ZN13matmul_l1_reg13matmul_l1_regEiiiPKfS1_Pf:
.text._ZN13matmul_l1_reg13matmul_l1_regEiiiPKfS1_Pf:
[----:B------:R-:W-:Y:S01]  /*0000*/  LDC R1, c[0x0][0x37c] ;  /* 0x0000df00ff017b82 */ /* 0x000fe20000000800 */
[----:B------:R-:W0:Y:S01]  /*0010*/  S2R R4, SR_TID.X ;  /* 0x0000000000047919 */ /* 0x000e220000002100 */
[----:B------:R-:W1:Y:S06]  /*0020*/  LDCU UR10, c[0x0][0x360] ;  /* 0x00006c00ff0a77ac */ /* 0x000e6c0008000800 */
[----:B------:R-:W2:Y:S01]  /*0030*/  LDC R11, c[0x0][0x364] ;  /* 0x0000d900ff0b7b82 */ /* 0x000ea20000000800 */
[----:B------:R-:W3:Y:S01]  /*0040*/  S2R R20, SR_TID.Y ;  /* 0x0000000000147919 */ /* 0x000ee20000002200 */
[----:B------:R-:W4:Y:S01]  /*0050*/  LDCU.64 UR14, c[0x0][0x380] ;  /* 0x00007000ff0e77ac */ /* 0x000f220008000a00 */
[----:B------:R-:W5:Y:S05]  /*0060*/  S2R R29, SR_CTAID.X ;  /* 0x00000000001d7919 */ /* 0x000f6a0000002500 */
[----:B------:R-:W4:Y:S01]  /*0070*/  S2UR UR4, SR_CTAID.Y ;  /* 0x00000000000479c3 */ /* 0x000f220000002600 */
[----:B-1----:R-:W-:Y:S01]  /*0080*/  USHF.L.U32 UR8, UR10, 0x1, URZ ;  /* 0x000000010a087899 */ /* 0x002fe200080006ff */
[----:B--2---:R-:W-:-:S02]  /*0090*/  SHF.L.U32 R34, R11, 0x1, RZ ;  /* 0x000000010b227819 */ /* 0x004fc400000006ff */
[----:B0-----:R-:W-:Y:S02]  /*00a0*/  SHF.L.U32 R32, R4, 0x1, RZ ;  /* 0x0000000104207819 */ /* 0x001fe400000006ff */
[----:B---3--:R-:W-:-:S03]  /*00b0*/  SHF.L.U32 R31, R20, 0x1, RZ ;  /* 0x00000001141f7819 */ /* 0x008fc600000006ff */
[----:B-----5:R-:W-:Y:S02]  /*00c0*/  IMAD R29, R29, UR8, R32 ;  /* 0x000000081d1d7c24 */ /* 0x020fe4000f8e0220 */
[----:B----4-:R-:W-:-:S03]  /*00d0*/  IMAD R30, R34, UR4, R31 ;  /* 0x00000004221e7c24 */ /* 0x010fc6000f8e021f */
[----:B------:R-:W-:-:S04]  /*00e0*/  ISETP.GE.U32.AND P0, PT, R29, UR15, PT ;  /* 0x0000000f1d007c0c */ /* 0x000fc8000bf06070 */
[----:B------:R-:W-:-:S13]  /*00f0*/  ISETP.GE.U32.OR P0, PT, R30, UR14, P0 ;  /* 0x0000000e1e007c0c */ /* 0x000fda0008706470 */
[----:B------:R-:W-:Y:S05]  /*0100*/  @P0 EXIT ;  /* 0x000000000000094d */ /* 0x000fea0003800000 */
[----:B------:R-:W0:Y:S01]  /*0110*/  LDCU UR6, c[0x0][0x388] ;  /* 0x00007100ff0677ac */ /* 0x000e220008000800 */
[----:B------:R-:W-:Y:S01]  /*0120*/  HFMA2 R36, -RZ, RZ, 0, 0 ;  /* 0x00000000ff247431 */ /* 0x000fe200000001ff */
[----:B------:R-:W-:Y:S02]  /*0130*/  MOV R33, RZ ;  /* 0x000000ff00217202 */ /* 0x000fe40000000f00 */
[----:B------:R-:W-:Y:S01]  /*0140*/  CS2R R24, SRZ ;  /* 0x0000000000187805 */ /* 0x000fe2000001ff00 */
[----:B------:R-:W1:Y:S01]  /*0150*/  LDCU.64 UR12, c[0x0][0x358] ;  /* 0x00006b00ff0c77ac */ /* 0x000e620008000a00 */
[----:B0-----:R-:W-:-:S04]  /*0160*/  UIADD3 UR6, UPT, UPT, UR8, -0x1, UR6 ;  /* 0xffffffff08067890 */ /* 0x001fc8000fffe006 */
[----:B------:R-:W-:-:S09]  /*0170*/  UISETP.GT.U32.AND UP0, UPT, UR8, UR6, UPT ;  /* 0x000000060800728c */ /* 0x000fd2000bf04070 */
[----:B-1----:R-:W-:Y:S05]  /*0180*/  BRA.U UP0, `(.L_x_16) ;  /* 0x0000001500047547 */ /* 0x002fea000b800000 */
[----:B------:R-:W0:Y:S01]  /*0190*/  I2F.U32.RP R0, UR8 ;  /* 0x0000000800007d06 */ /* 0x000e220008209000 */
[----:B------:R-:W1:Y:S01]  /*01a0*/  S2R R3, SR_CgaCtaId ;  /* 0x0000000000037919 */ /* 0x000e620000008800 */
[----:B------:R-:W-:Y:S01]  /*01b0*/  UIADD3 UR7, UPT, UPT, URZ, -UR8, URZ ;  /* 0x80000008ff077290 */ /* 0x000fe2000fffe0ff */
[----:B------:R-:W-:Y:S01]  /*01c0*/  SHF.L.U32 R4, R4, 0x3, RZ ;  /* 0x0000000304047819 */ /* 0x000fe200000006ff */
[----:B------:R-:W-:Y:S01]  /*01d0*/  UMOV UR4, URZ ;  /* 0x000000ff00047c82 */ /* 0x000fe20008000000 */
[----:B------:R-:W-:Y:S02]  /*01e0*/  UISETP.NE.U32.AND UP2, UPT, UR8, URZ, UPT ;  /* 0x000000ff0800728c */ /* 0x000fe4000bf45070 */
[----:B------:R-:W-:Y:S01]  /*01f0*/  IMAD R27, R31, UR8, R32 ;  /* 0x000000081f1b7c24 */ /* 0x000fe2000f8e0220 */
[----:B------:R-:W-:Y:S01]  /*0200*/  MOV R36, RZ ;  /* 0x000000ff00247202 */ /* 0x000fe20000000f00 */
[----:B0-----:R-:W0:Y:S02]  /*0210*/  MUFU.RCP R0, R0 ;  /* 0x0000000000007308 */ /* 0x001e240000001000 */
[----:B0-----:R-:W-:-:S02]  /*0220*/  IADD3 R2, PT, PT, R0, 0xffffffe, RZ ;  /* 0x0ffffffe00027810 */ /* 0x001fc40007ffe0ff */
[----:B------:R-:W-:-:S04]  /*0230*/  MOV R0, 0x400 ;  /* 0x0000040000007802 */ /* 0x000fc80000000f00 */
[----:B------:R-:W0:Y:S01]  /*0240*/  F2I.FTZ.U32.TRUNC.NTZ R2, R2 ;  /* 0x0000000200027305 */ /* 0x000e22000021f000 */
[----:B-1----:R-:W-:Y:S02]  /*0250*/  LEA R3, R3, R0, 0x18 ;  /* 0x0000000003037211 */ /* 0x002fe400078ec0ff */
[----:B0-----:R-:W-:Y:S02]  /*0260*/  R2UR UR5, R2 ;  /* 0x00000000020572ca */ /* 0x001fe400000e0000 */
[----:B------:R-:W-:-:S05]  /*0270*/  LEA R2, R20, 0x10, 0x5 ;  /* 0x0000001014027811 */ /* 0x000fca00078e28ff */
[----:B------:R-:W-:Y:S01]  /*0280*/  IMAD R21, R2, UR10, R3 ;  /* 0x0000000a02157c24 */ /* 0x000fe2000f8e0203 */
[----:B------:R-:W-:-:S04]  /*0290*/  SHF.L.U32 R2, R11, 0x5, RZ ;  /* 0x000000050b027819 */ /* 0x000fc800000006ff */
[C---:B------:R-:W-:Y:S01]  /*02a0*/  IADD3 R7, PT, PT, R2.reuse, 0x8, RZ ;  /* 0x0000000802077810 */ /* 0x040fe20007ffe0ff */
[----:B------:R-:W-:Y:S01]  /*02b0*/  UIMAD UR7, UR7, UR5, URZ ;  /* 0x00000005070772a4 */ /* 0x000fe2000f8e02ff */
[----:B------:R-:W-:-:S03]  /*02c0*/  IADD3 R9, PT, PT, R2, 0x18, RZ ;  /* 0x0000001802097810 */ /* 0x000fc60007ffe0ff */
[----:B------:R-:W-:Y:S01]  /*02d0*/  UIMAD.WIDE.U32 UR4, UR5, UR7, UR4 ;  /* 0x00000007050472a5 */ /* 0x000fe2000f8e0004 */
[----:B------:R-:W-:Y:S01]  /*02e0*/  IMAD R7, R7, UR10, R4 ;  /* 0x0000000a07077c24 */ /* 0x000fe2000f8e0204 */
[----:B------:R-:W-:Y:S02]  /*02f0*/  USHF.L.U32 UR7, UR10, 0x5, URZ ;  /* 0x000000050a077899 */ /* 0x000fe400080006ff */
[----:B------:R-:W-:-:S04]  /*0300*/  UIMAD.WIDE.U32 UR4, UR5, UR6, URZ ;  /* 0x00000006050472a5 */ /* 0x000fc8000f8e00ff */
[----:B------:R-:W-:Y:S01]  /*0310*/  UIADD3 UR4, UPT, UPT, -UR5, URZ, URZ ;  /* 0x000000ff05047290 */ /* 0x000fe2000fffe1ff */
[----:B------:R-:W-:-:S03]  /*0320*/  IMAD R20, R20, UR7, R3 ;  /* 0x0000000714147c24 */ /* 0x000fc6000f8e0203 */
[----:B------:R-:W-:Y:S02]  /*0330*/  UIMAD UR6, UR8, UR4, UR6 ;  /* 0x00000004080672a4 */ /* 0x000fe4000f8e0206 */
[----:B------:R-:W-:Y:S02]  /*0340*/  USHF.L.U32 UR4, UR10, 0x2, URZ ;  /* 0x000000020a047899 */ /* 0x000fe400080006ff */
[----:B------:R-:W-:-:S04]  /*0350*/  UISETP.GE.U32.AND UP0, UPT, UR6, UR8, UPT ;  /* 0x000000080600728c */ /* 0x000fc8000bf06070 */
[----:B------:R-:W-:Y:S02]  /*0360*/  IMAD R0, R34, UR4, RZ ;  /* 0x0000000422007c24 */ /* 0x000fe4000f8e02ff */
[----:B------:R-:W-:-:S03]  /*0370*/  IMAD R28, R31, UR4, R32 ;  /* 0x000000041f1c7c24 */ /* 0x000fc6000f8e0220 */
[-C--:B------:R-:W-:Y:S02]  /*0380*/  LEA R0, R0, R3.reuse, 0x2 ;  /* 0x0000000300007211 */ /* 0x080fe400078e10ff */
[----:B------:R-:W-:Y:S01]  /*0390*/  LEA R28, R28, R3, 0x2 ;  /* 0x000000031c1c7211 */ /* 0x000fe200078e10ff */
[----:B------:R-:W-:Y:S01]  /*03a0*/  @UP0 UIADD3 UR6, UPT, UPT, -UR8, UR6, URZ ;  /* 0x0000000608060290 */ /* 0x000fe2000fffe1ff */
[----:B------:R-:W-:Y:S01]  /*03b0*/  IADD3 R3, PT, PT, R34, R31, RZ ;  /* 0x0000001f22037210 */ /* 0x000fe20007ffe0ff */
[----:B------:R-:W-:Y:S01]  /*03c0*/  @UP0 UIADD3 UR5, UPT, UPT, UR5, 0x1, URZ ;  /* 0x0000000105050890 */ /* 0x000fe2000fffe0ff */
[----:B------:R-:W-:Y:S01]  /*03d0*/  LEA R27, R27, R0, 0x2 ;  /* 0x000000001b1b7211 */ /* 0x000fe200078e10ff */
[----:B------:R-:W-:Y:S02]  /*03e0*/  UISETP.GE.U32.AND UP1, UPT, UR6, UR8, UPT ;  /* 0x000000080600728c */ /* 0x000fe4000bf26070 */
[----:B------:R-:W-:Y:S01]  /*03f0*/  IMAD R5, R3, UR8, R32 ;  /* 0x0000000803057c24 */ /* 0x000fe2000f8e0220 */
[----:B------:R-:W-:Y:S01]  /*0400*/  IADD3 R3, PT, PT, R2, 0x10, RZ ;  /* 0x0000001002037810 */ /* 0x000fe20007ffe0ff */
[----:B------:R-:W-:-:S03]  /*0410*/  IMAD R2, R11, UR7, R4 ;  /* 0x000000070b027c24 */ /* 0x000fc6000f8e0204 */
[----:B------:R-:W-:Y:S01]  /*0420*/  LEA R26, R5, R0, 0x2 ;  /* 0x00000000051a7211 */ /* 0x000fe200078e10ff */
[--C-:B------:R-:W-:Y:S02]  /*0430*/  IMAD R6, R3, UR10, R4.reuse ;  /* 0x0000000a03067c24 */ /* 0x100fe4000f8e0204 */
[----:B------:R-:W-:Y:S01]  /*0440*/  IMAD R3, R9, UR10, R4 ;  /* 0x0000000a09037c24 */ /* 0x000fe2000f8e0204 */
[----:B------:R-:W-:Y:S01]  /*0450*/  MOV R4, RZ ;  /* 0x000000ff00047202 */ /* 0x000fe20000000f00 */
[----:B------:R-:W-:Y:S02]  /*0460*/  @UP1 UIADD3 UR5, UPT, UPT, UR5, 0x1, URZ ;  /* 0x0000000105051890 */ /* 0x000fe4000fffe0ff */
[----:B------:R-:W-:-:S12]  /*0470*/  @!UP2 ULOP3.LUT UR5, URZ, UR8, URZ, 0x33, !UPT ;  /* 0x00000008ff05a292 */ /* 0x000fd8000f8e33ff */
.L_x_22:
[----:B-1----:R-:W0:Y:S01]  /*0480*/  LDC.64 R10, c[0x0][0x390] ;  /* 0x0000e400ff0a7b82 */ /* 0x002e220000000a00 */
[----:B------:R-:W1:Y:S01]  /*0490*/  LDCU UR4, c[0x0][0x388] ;  /* 0x00007100ff0477ac */ /* 0x000e620008000800 */
[----:B------:R-:W-:Y:S01]  /*04a0*/  USHF.L.U32 UR6, UR10, 0x1, URZ ;  /* 0x000000010a067899 */ /* 0x000fe200080006ff */
[----:B------:R-:W2:Y:S05]  /*04b0*/  LDCU UR15, c[0x0][0x384] ;  /* 0x00007080ff0f77ac */ /* 0x000eaa0008000800 */
[----:B------:R-:W3:Y:S01]  /*04c0*/  LDC.64 R8, c[0x0][0x398] ;  /* 0x0000e600ff087b82 */ /* 0x000ee20000000a00 */
[----:B------:R-:W-:-:S04]  /*04d0*/  IMAD R17, R4, UR6, R32 ;  /* 0x0000000604117c24 */ /* 0x000fc8000f8e0220 */
[----:B-1----:R-:W-:-:S04]  /*04e0*/  IMAD R17, R30, UR4, R17 ;  /* 0x000000041e117c24 */ /* 0x002fc8000f8e0211 */
[C---:B0-----:R-:W-:Y:S01]  /*04f0*/  IMAD.WIDE.U32 R12, R17.reuse, 0x4, R10 ;  /* 0x00000004110c7825 */ /* 0x041fe200078e000a */
[----:B------:R-:W-:-:S04]  /*0500*/  IADD3 R23, PT, PT, R17, UR6, RZ ;  /* 0x0000000611177c10 */ /* 0x000fc8000fffe0ff */
[----:B------:R-:W4:Y:S01]  /*0510*/  LDG.E R5, desc[UR12][R12.64] ;  /* 0x0000000c0c057981 */ /* 0x000f22000c1e1900 */
[C---:B------:R-:W-:Y:S02]  /*0520*/  IMAD R16, R34.reuse, R4, R31 ;  /* 0x0000000422107224 */ /* 0x040fe400078e021f */
[----:B------:R-:W-:Y:S01]  /*0530*/  IMAD.WIDE.U32 R14, R23, 0x4, R10 ;  /* 0x00000004170e7825 */ /* 0x000fe200078e000a */
[----:B------:R3:W5:Y:S02]  /*0540*/  LDG.E R37, desc[UR12][R12.64+0x4] ;  /* 0x0000040c0c257981 */ /* 0x000764000c1e1900 */
[----:B------:R-:W-:Y:S01]  /*0550*/  IADD3 R22, PT, PT, R34, R16, RZ ;  /* 0x0000001022167210 */ /* 0x000fe20007ffe0ff */
[----:B--2---:R-:W-:Y:S01]  /*0560*/  IMAD R16, R16, UR15, R29 ;  /* 0x0000000f10107c24 */ /* 0x004fe2000f8e021d */
[----:B------:R-:W2:Y:S01]  /*0570*/  LDG.E R18, desc[UR12][R14.64] ;  /* 0x0000000c0e127981 */ /* 0x000ea2000c1e1900 */
[----:B------:R-:W0:Y:S03]  /*0580*/  LDC R19, c[0x0][0x360] ;  /* 0x0000d800ff137b82 */ /* 0x000e260000000800 */
[----:B------:R-:W5:Y:S01]  /*0590*/  LDG.E R35, desc[UR12][R14.64+0x4] ;  /* 0x0000040c0e237981 */ /* 0x000f62000c1e1900 */
[----:B---3--:R-:W-:-:S03]  /*05a0*/  IMAD.WIDE.U32 R12, R16, 0x4, R8 ;  /* 0x00000004100c7825 */ /* 0x008fc600078e0008 */
[----:B----4-:R1:W-:Y:S02]  /*05b0*/  STS [R28], R5 ;  /* 0x000000051c007388 */ /* 0x0103e40000000800 */
[----:B-1----:R-:W-:Y:S02]  /*05c0*/  IMAD R5, R22, UR15, R29 ;  /* 0x0000000f16057c24 */ /* 0x002fe4000f8e021d */
[----:B------:R1:W3:Y:S02]  /*05d0*/  LDG.E R22, desc[UR12][R12.64] ;  /* 0x0000000c0c167981 */ /* 0x0002e4000c1e1900 */
[----:B-1----:R-:W-:-:S06]  /*05e0*/  IMAD.WIDE.U32 R12, R5, 0x4, R8 ;  /* 0x00000004050c7825 */ /* 0x002fcc00078e0008 */
[----:B------:R-:W4:Y:S01]  /*05f0*/  LDG.E R13, desc[UR12][R12.64] ;  /* 0x0000000c0c0d7981 */ /* 0x000f22000c1e1900 */
[----:B0-----:R-:W-:Y:S02]  /*0600*/  LEA R0, R19, R28, 0x3 ;  /* 0x0000001c13007211 */ /* 0x001fe400078e18ff */
[C---:B------:R-:W-:Y:S02]  /*0610*/  IADD3 R15, PT, PT, R16.reuse, 0x1, RZ ;  /* 0x00000001100f7810 */ /* 0x040fe40007ffe0ff */
[----:B------:R-:W-:Y:S01]  /*0620*/  IADD3 R16, PT, PT, R16, UR15, RZ ;  /* 0x0000000f10107c10 */ /* 0x000fe2000fffe0ff */
[----:B--2---:R0:W-:Y:S02]  /*0630*/  STS [R0], R18 ;  /* 0x0000001200007388 */ /* 0x0041e40000000800 */
[----:B------:R-:W-:-:S05]  /*0640*/  IMAD.WIDE.U32 R14, R15, 0x4, R8 ;  /* 0x000000040f0e7825 */ /* 0x000fca00078e0008 */
[----:B0-----:R0:W2:Y:S04]  /*0650*/  LDG.E R18, desc[UR12][R14.64] ;  /* 0x0000000c0e127981 */ /* 0x0010a8000c1e1900 */
[----:B---3--:R-:W-:Y:S04]  /*0660*/  STS [R27], R22 ;  /* 0x000000161b007388 */ /* 0x008fe80000000800 */
[----:B----4-:R1:W-:Y:S04]  /*0670*/  STS [R26], R13 ;  /* 0x0000000d1a007388 */ /* 0x0103e80000000800 */
[----:B-----5:R3:W-:Y:S04]  /*0680*/  STS [R28+0x4], R37 ;  /* 0x000004251c007388 */ /* 0x0207e80000000800 */
[----:B------:R4:W-:Y:S01]  /*0690*/  STS [R0+0x4], R35 ;  /* 0x0000042300007388 */ /* 0x0009e20000000800 */
[----:B-1----:R-:W-:Y:S01]  /*06a0*/  IMAD.WIDE.U32 R12, R16, 0x4, R8 ;  /* 0x00000004100c7825 */ /* 0x002fe200078e0008 */
[----:B---3--:R-:W-:-:S04]  /*06b0*/  IADD3 R37, PT, PT, R5, UR15, RZ ;  /* 0x0000000f05257c10 */ /* 0x008fc8000fffe0ff */
[----:B------:R1:W3:Y:S01]  /*06c0*/  LDG.E R22, desc[UR12][R12.64] ;  /* 0x0000000c0c167981 */ /* 0x0002e2000c1e1900 */
[----:B----4-:R-:W-:Y:S02]  /*06d0*/  IADD3 R35, PT, PT, R16, 0x1, RZ ;  /* 0x0000000110237810 */ /* 0x010fe40007ffe0ff */
[----:B------:R-:W-:-:S05]  /*06e0*/  IADD3 R16, PT, PT, R5, 0x1, RZ ;  /* 0x0000000105107810 */ /* 0x000fca0007ffe0ff */
[----:B0-----:R-:W-:Y:S01]  /*06f0*/  IMAD.WIDE.U32 R14, R16, 0x4, R8 ;  /* 0x00000004100e7825 */ /* 0x001fe200078e0008 */
[----:B------:R-:W-:-:S04]  /*0700*/  IADD3 R16, PT, PT, R37, 0x1, RZ ;  /* 0x0000000125107810 */ /* 0x000fc80007ffe0ff */
[----:B------:R0:W4:Y:S01]  /*0710*/  LDG.E R5, desc[UR12][R14.64] ;  /* 0x0000000c0e057981 */ /* 0x000122000c1e1900 */
[----:B-1----:R-:W-:Y:S01]  /*0720*/  IMAD.WIDE.U32 R12, R35, 0x4, R8 ;  /* 0x00000004230c7825 */ /* 0x002fe200078e0008 */
[----:B------:R-:W-:-:S05]  /*0730*/  IADD3 R35, PT, PT, R17, UR4, RZ ;  /* 0x0000000411237c10 */ /* 0x000fca000fffe0ff */
[----:B------:R-:W5:Y:S01]  /*0740*/  LDG.E R12, desc[UR12][R12.64] ;  /* 0x0000000c0c0c7981 */ /* 0x000f62000c1e1900 */
[----:B0-----:R-:W-:Y:S01]  /*0750*/  IMAD.WIDE.U32 R14, R37, 0x4, R8 ;  /* 0x00000004250e7825 */ /* 0x001fe200078e0008 */
[----:B------:R-:W-:-:S03]  /*0760*/  IADD3 R37, PT, PT, R23, UR4, RZ ;  /* 0x0000000417257c10 */ /* 0x000fc6000fffe0ff */
[----:B------:R-:W-:Y:S02]  /*0770*/  IMAD.WIDE.U32 R8, R16, 0x4, R8 ;  /* 0x0000000410087825 */ /* 0x000fe400078e0008 */
[----:B------:R0:W5:Y:S02]  /*0780*/  LDG.E R14, desc[UR12][R14.64] ;  /* 0x0000000c0e0e7981 */ /* 0x000164000c1e1900 */
[--C-:B------:R-:W-:Y:S01]  /*0790*/  IMAD.WIDE.U32 R16, R37, 0x4, R10.reuse ;  /* 0x0000000425107825 */ /* 0x100fe200078e000a */
[----:B------:R-:W-:Y:S01]  /*07a0*/  IADD3 R37, PT, PT, R35, 0x1, RZ ;  /* 0x0000000123257810 */ /* 0x000fe20007ffe0ff */
[----:B------:R1:W5:Y:S03]  /*07b0*/  LDG.E R23, desc[UR12][R8.64] ;  /* 0x0000000c08177981 */ /* 0x000366000c1e1900 */
[----:B0-----:R-:W-:Y:S01]  /*07c0*/  IADD3 R15, PT, PT, R37, UR6, RZ ;  /* 0x00000006250f7c10 */ /* 0x001fe2000fffe0ff */
[----:B-1----:R-:W-:-:S02]  /*07d0*/  IMAD.WIDE.U32 R8, R35, 0x4, R10 ;  /* 0x0000000423087825 */ /* 0x002fc400078e000a */
[----:B------:R0:W3:Y:S04]  /*07e0*/  LDG.E R35, desc[UR12][R16.64] ;  /* 0x0000000c10237981 */ /* 0x0000e8000c1e1900 */
[----:B------:R1:W5:Y:S01]  /*07f0*/  LDG.E R13, desc[UR12][R8.64] ;  /* 0x0000000c080d7981 */ /* 0x000362000c1e1900 */
[----:B0-----:R-:W-:-:S04]  /*0800*/  IMAD.WIDE.U32 R16, R37, 0x4, R10 ;  /* 0x0000000425107825 */ /* 0x001fc800078e000a */
[----:B------:R-:W-:Y:S02]  /*0810*/  IMAD.WIDE.U32 R10, R15, 0x4, R10 ;  /* 0x000000040f0a7825 */ /* 0x000fe400078e000a */
[----:B------:R-:W3:Y:S04]  /*0820*/  LDG.E R15, desc[UR12][R16.64] ;  /* 0x0000000c100f7981 */ /* 0x000ee8000c1e1900 */
[----:B------:R-:W3:Y:S01]  /*0830*/  LDG.E R10, desc[UR12][R10.64] ;  /* 0x0000000c0a0a7981 */ /* 0x000ee2000c1e1900 */
[C---:B------:R-:W-:Y:S02]  /*0840*/  LEA R0, R19.reuse, R0, 0x3 ;  /* 0x0000000013007211 */ /* 0x040fe400078e18ff */
[C---:B-1----:R-:W-:Y:S02]  /*0850*/  LEA R9, R19.reuse, R27, 0x3 ;  /* 0x0000001b13097211 */ /* 0x042fe400078e18ff */
[C---:B------:R-:W-:Y:S01]  /*0860*/  LEA R8, R19.reuse, R0, 0x3 ;  /* 0x0000000013087211 */ /* 0x040fe200078e18ff */
[----:B--2---:R-:W-:Y:S01]  /*0870*/  STS [R27+0x4], R18 ;  /* 0x000004121b007388 */ /* 0x004fe20000000800 */
[----:B------:R-:W-:Y:S01]  /*0880*/  LEA R19, R19, R26, 0x3 ;  /* 0x0000001a13137211 */ /* 0x000fe200078e18ff */
[----:B------:R-:W0:Y:S01]  /*0890*/  S2UR UR6, SR_CgaCtaId ;  /* 0x00000000000679c3 */ /* 0x000e220000008800 */
[----:B------:R-:W-:-:S04]  /*08a0*/  USHF.L.U32 UR7, UR10, 0x2, URZ ;  /* 0x000000020a077899 */ /* 0x000fc800080006ff */
[----:B------:R-:W-:Y:S02]  /*08b0*/  UIADD3 UR9, UPT, UPT, -UR7, URZ, URZ ;  /* 0x000000ff07097290 */ /* 0x000fe4000fffe1ff */
[----:B------:R-:W-:-:S04]  /*08c0*/  UIADD3 UR7, UPT, UPT, -UR7, URZ, URZ ;  /* 0x000000ff07077290 */ /* 0x000fc8000fffe1ff */
[----:B------:R-:W-:Y:S01]  /*08d0*/  UISETP.GE.AND UP0, UPT, UR7, URZ, UPT ;  /* 0x000000ff0700728c */ /* 0x000fe2000bf06270 */
[----:B------:R-:W-:Y:S01]  /*08e0*/  IADD3 R4, PT, PT, R4, 0x2, RZ ;  /* 0x0000000204047810 */ /* 0x000fe20007ffe0ff */
[----:B------:R-:W-:-:S03]  /*08f0*/  UMOV UR4, 0x400 ;  /* 0x0000040000047882 */ /* 0x000fc60000000000 */
[----:B------:R-:W-:Y:S01]  /*0900*/  ISETP.GE.U32.AND P0, PT, R4, UR5, PT ;  /* 0x0000000504007c0c */ /* 0x000fe2000bf06070 */
[----:B0-----:R-:W-:Y:S01]  /*0910*/  ULEA UR4, UR6, UR4, 0x18 ;  /* 0x0000000406047291 */ /* 0x001fe2000f8ec0ff */
[----:B----4-:R-:W-:Y:S04]  /*0920*/  STS [R26+0x4], R5 ;  /* 0x000004051a007388 */ /* 0x010fe80000000800 */
[----:B-----5:R-:W-:Y:S04]  /*0930*/  STS [R0], R13 ;  /* 0x0000000d00007388 */ /* 0x020fe80000000800 */
[----:B---3--:R-:W-:Y:S04]  /*0940*/  STS [R8], R35 ;  /* 0x0000002308007388 */ /* 0x008fe80000000800 */
[----:B------:R-:W-:Y:S04]  /*0950*/  STS [R9], R22 ;  /* 0x0000001609007388 */ /* 0x000fe80000000800 */
[----:B------:R-:W-:Y:S04]  /*0960*/  STS [R19], R14 ;  /* 0x0000000e13007388 */ /* 0x000fe80000000800 */
[----:B------:R0:W-:Y:S04]  /*0970*/  STS [R0+0x4], R15 ;  /* 0x0000040f00007388 */ /* 0x0001e80000000800 */
[----:B------:R1:W-:Y:S04]  /*0980*/  STS [R8+0x4], R10 ;  /* 0x0000040a08007388 */ /* 0x0003e80000000800 */
[----:B------:R1:W-:Y:S04]  /*0990*/  STS [R9+0x4], R12 ;  /* 0x0000040c09007388 */ /* 0x0003e80000000800 */
[----:B------:R1:W-:Y:S01]  /*09a0*/  STS [R19+0x4], R23 ;  /* 0x0000041713007388 */ /* 0x0003e20000000800 */
[----:B0-----:R-:W-:-:S02]  /*09b0*/  MOV R0, R20 ;  /* 0x0000001400007202 */ /* 0x001fc40000000f00 */
[----:B------:R-:W-:Y:S01]  /*09c0*/  MOV R5, R21 ;  /* 0x0000001500057202 */ /* 0x000fe20000000f00 */
[----:B------:R-:W-:Y:S06]  /*09d0*/  BAR.SYNC.DEFER_BLOCKING 0x0 ;  /* 0x0000000000007b1d */ /* 0x000fec0000010000 */
[----:B------:R-:W-:Y:S05]  /*09e0*/  BRA.U UP0, `(.L_x_17) ;  /* 0x0000000900747547 */ /* 0x000fea000b800000 */
[----:B------:R-:W-:Y:S02]  /*09f0*/  UIADD3 UR6, UPT, UPT, -UR9, URZ, URZ ;  /* 0x000000ff09067290 */ /* 0x000fe4000fffe1ff */
[----:B------:R-:W-:Y:S02]  /*0a00*/  UPLOP3.LUT UP0, UPT, UPT, UPT, UPT, 0x80, 0x8 ;  /* 0x000000000008789c */ /* 0x000fe40003f0f070 */
[----:B------:R-:W-:-:S09]  /*0a10*/  UISETP.GT.AND UP1, UPT, UR6, 0xc, UPT ;  /* 0x0000000c0600788c */ /* 0x000fd2000bf24270 */
[----:B------:R-:W-:Y:S05]  /*0a20*/  BRA.U !UP1, `(.L_x_18) ;  /* 0x0000000509887547 */ /* 0x000fea000b800000 */
[----:B------:R-:W-:-:S11]  /*0a30*/  UPLOP3.LUT UP0, UPT, UPT, UPT, UPT, 0x40, 0x4 ;  /* 0x000000000004789c */ /* 0x000fd60003f0e870 */
.L_x_19:
[----:B-1----:R-:W-:Y:S01]  /*0a40*/  LDS.64 R18, [R2+UR4] ;  /* 0x0000000402127984 */ /* 0x002fe20008000a00 */
[----:B------:R-:W-:-:S03]  /*0a50*/  UIADD3 UR9, UPT, UPT, UR9, 0x10, URZ ;  /* 0x0000001009097890 */ /* 0x000fc6000fffe0ff */
[----:B------:R-:W0:Y:S01]  /*0a60*/  LDS.128 R8, [R0] ;  /* 0x0000000000087984 */ /* 0x000e220000000c00 */
[----:B------:R-:W-:-:S03]  /*0a70*/  UISETP.GE.AND UP1, UPT, UR9, -0xc, UPT ;  /* 0xfffffff40900788c */ /* 0x000fc6000bf26270 */
[----:B------:R-:W1:Y:S04]  /*0a80*/  LDS.128 R12, [R5] ;  /* 0x00000000050c7984 */ /* 0x000e680000000c00 */
[----:B------:R-:W2:Y:S04]  /*0a90*/  LDS.64 R16, [R7+UR4] ;  /* 0x0000000407107984 */ /* 0x000ea80008000a00 */
[----:B------:R-:W-:Y:S01]  /*0aa0*/  LDS.64 R22, [R3+UR4] ;  /* 0x0000000403167984 */ /* 0x000fe20008000a00 */
[C---:B0-----:R-:W-:Y:S01]  /*0ab0*/  FFMA R35, R8.reuse, R18, R25 ;  /* 0x0000001208237223 */ /* 0x041fe20000000019 */
[----:B------:R-:W-:-:S02]  /*0ac0*/  FFMA R8, R8, R19, R24 ;  /* 0x0000001308087223 */ /* 0x000fc40000000018 */
[----:B------:R-:W0:Y:S01]  /*0ad0*/  LDS.64 R24, [R6+UR4] ;  /* 0x0000000406187984 */ /* 0x000e220008000a00 */
[----:B------:R-:W-:Y:S01]  /*0ae0*/  ULEA UR4, UR10, UR4, 0x5 ;  /* 0x000000040a047291 */ /* 0x000fe2000f8e28ff */
[-C--:B-1----:R-:W-:Y:S01]  /*0af0*/  FFMA R18, R18, R12.reuse, R33 ;  /* 0x0000000c12127223 */ /* 0x082fe20000000021 */
[----:B------:R-:W-:Y:S01]  /*0b00*/  FFMA R12, R19, R12, R36 ;  /* 0x0000000c130c7223 */ /* 0x000fe20000000024 */
[CC--:B--2---:R-:W-:Y:S01]  /*0b10*/  FFMA R33, R9.reuse, R16.reuse, R35 ;  /* 0x0000001009217223 */ /* 0x0c4fe20000000023 */
[-C--:B------:R-:W-:Y:S01]  /*0b20*/  FFMA R36, R9, R17.reuse, R8 ;  /* 0x0000001109247223 */ /* 0x080fe20000000008 */
[C---:B------:R-:W-:Y:S01]  /*0b30*/  FFMA R9, R13.reuse, R16, R18 ;  /* 0x000000100d097223 */ /* 0x040fe20000000012 */
[----:B------:R-:W-:-:S03]  /*0b40*/  FFMA R8, R13, R17, R12 ;  /* 0x000000110d087223 */ /* 0x000fc6000000000c */
[----:B------:R-:W-:Y:S04]  /*0b50*/  LDS.64 R12, [R2+UR4] ;  /* 0x00000004020c7984 */ /* 0x000fe80008000a00 */
[----:B------:R-:W1:Y:S01]  /*0b60*/  LDS.128 R16, [R0+0x10] ;  /* 0x0000100000107984 */ /* 0x000e620000000c00 */
[CC--:B0-----:R-:W-:Y:S01]  /*0b70*/  FFMA R33, R10.reuse, R24.reuse, R33 ;  /* 0x000000180a217223 */ /* 0x0c1fe20000000021 */
[-C--:B------:R-:W-:Y:S01]  /*0b80*/  FFMA R10, R10, R25.reuse, R36 ;  /* 0x000000190a0a7223 */ /* 0x080fe20000000024 */
[C---:B------:R-:W-:Y:S01]  /*0b90*/  FFMA R36, R14.reuse, R24, R9 ;  /* 0x000000180e247223 */ /* 0x040fe20000000009 */
[----:B------:R-:W-:Y:S01]  /*0ba0*/  FFMA R14, R14, R25, R8 ;  /* 0x000000190e0e7223 */ /* 0x000fe20000000008 */
[CC--:B------:R-:W-:Y:S01]  /*0bb0*/  FFMA R25, R11.reuse, R22.reuse, R33 ;  /* 0x000000160b197223 */ /* 0x0c0fe20000000021 */
[-C--:B------:R-:W-:Y:S01]  /*0bc0*/  FFMA R24, R11, R23.reuse, R10 ;  /* 0x000000170b187223 */ /* 0x080fe2000000000a */
[C---:B------:R-:W-:Y:S01]  /*0bd0*/  FFMA R33, R15.reuse, R22, R36 ;  /* 0x000000160f217223 */ /* 0x040fe20000000024 */
[----:B------:R-:W0:Y:S01]  /*0be0*/  LDS.128 R8, [R5+0x10] ;  /* 0x0000100005087984 */ /* 0x000e220000000c00 */
[----:B------:R-:W-:-:S03]  /*0bf0*/  FFMA R22, R15, R23, R14 ;  /* 0x000000170f167223 */ /* 0x000fc6000000000e */
[----:B------:R-:W2:Y:S01]  /*0c00*/  LDS.64 R14, [R7+UR4] ;  /* 0x00000004070e7984 */ /* 0x000ea20008000a00 */
[C---:B-1----:R-:W-:Y:S01]  /*0c10*/  FFMA R36, R16.reuse, R12, R25 ;  /* 0x0000000c10247223 */ /* 0x042fe20000000019 */
[----:B------:R-:W-:Y:S02]  /*0c20*/  FFMA R16, R16, R13, R24 ;  /* 0x0000000d10107223 */ /* 0x000fe40000000018 */
[----:B------:R-:W1:Y:S01]  /*0c30*/  LDS.64 R24, [R6+UR4] ;  /* 0x0000000406187984 */ /* 0x000e620008000a00 */
[-C--:B0-----:R-:W-:Y:S01]  /*0c40*/  FFMA R12, R12, R8.reuse, R33 ;  /* 0x000000080c0c7223 */ /* 0x081fe20000000021 */
[----:B------:R-:W-:Y:S02]  /*0c50*/  FFMA R8, R13, R8, R22 ;  /* 0x000000080d087223 */ /* 0x000fe40000000016 */
[----:B------:R-:W0:Y:S01]  /*0c60*/  LDS.64 R22, [R3+UR4] ;  /* 0x0000000403167984 */ /* 0x000e220008000a00 */
[----:B------:R-:W-:Y:S01]  /*0c70*/  ULEA UR4, UR10, UR4, 0x5 ;  /* 0x000000040a047291 */ /* 0x000fe2000f8e28ff */
[CC--:B--2---:R-:W-:Y:S01]  /*0c80*/  FFMA R13, R17.reuse, R14.reuse, R36 ;  /* 0x0000000e110d7223 */ /* 0x0c4fe20000000024 */
[-C--:B------:R-:W-:Y:S01]  /*0c90*/  FFMA R36, R17, R15.reuse, R16 ;  /* 0x0000000f11247223 */ /* 0x080fe20000000010 */
[C---:B------:R-:W-:Y:S01]  /*0ca0*/  FFMA R33, R9.reuse, R14, R12 ;  /* 0x0000000e09217223 */ /* 0x040fe2000000000c */
[----:B------:R-:W-:Y:S01]  /*0cb0*/  FFMA R17, R9, R15, R8 ;  /* 0x0000000f09117223 */ /* 0x000fe20000000008 */
[CC--:B-1----:R-:W-:Y:S01]  /*0cc0*/  FFMA R16, R18.reuse, R24.reuse, R13 ;  /* 0x0000001812107223 */ /* 0x0c2fe2000000000d */
[-C--:B------:R-:W-:Y:S01]  /*0cd0*/  FFMA R18, R18, R25.reuse, R36 ;  /* 0x0000001912127223 */ /* 0x080fe20000000024 */
[----:B------:R-:W-:Y:S01]  /*0ce0*/  LDS.128 R12, [R0+0x20] ;  /* 0x00002000000c7984 */ /* 0x000fe20000000c00 */
[C---:B------:R-:W-:Y:S01]  /*0cf0*/  FFMA R36, R10.reuse, R24, R33 ;  /* 0x000000180a247223 */ /* 0x040fe20000000021 */
[----:B------:R-:W-:-:S02]  /*0d00*/  FFMA R10, R10, R25, R17 ;  /* 0x000000190a0a7223 */ /* 0x000fc40000000011 */
[----:B------:R-:W1:Y:S01]  /*0d10*/  LDS.64 R8, [R2+UR4] ;  /* 0x0000000402087984 */ /* 0x000e620008000a00 */
[CC--:B0-----:R-:W-:Y:S01]  /*0d20*/  FFMA R25, R19.reuse, R22.reuse, R16 ;  /* 0x0000001613197223 */ /* 0x0c1fe20000000010 */
        /* <DEDUP_REMOVED lines=11> */
[CC--:B--2---:R-:W-:Y:S01]  /*0de0*/  FFMA R9, R13.reuse, R10.reuse, R36 ;  /* 0x0000000a0d097223 */ /* 0x0c4fe20000000024 */
[----:B------:R-:W-:Y:S01]  /*0df0*/  ULEA UR4, UR10, UR4, 0x5 ;  /* 0x000000040a047291 */ /* 0x000fe2000f8e28ff */
[-C--:B------:R-:W-:Y:S01]  /*0e00*/  FFMA R36, R13, R11.reuse, R12 ;  /* 0x0000000b0d247223 */ /* 0x080fe2000000000c */
[C---:B------:R-:W-:Y:S01]  /*0e10*/  FFMA R13, R17.reuse, R10, R8 ;  /* 0x0000000a110d7223 */ /* 0x040fe20000000008 */
[----:B------:R-:W-:Y:S01]  /*0e20*/  FFMA R16, R17, R11, R16 ;  /* 0x0000000b11107223 */ /* 0x000fe20000000010 */
[CC--:B-1----:R-:W-:Y:S01]  /*0e30*/  FFMA R12, R14.reuse, R24.reuse, R9 ;  /* 0x000000180e0c7223 */ /* 0x0c2fe20000000009 */
[-C--:B------:R-:W-:Y:S01]  /*0e40*/  FFMA R36, R14, R25.reuse, R36 ;  /* 0x000000190e247223 */ /* 0x080fe20000000024 */
[C---:B------:R-:W-:Y:S01]  /*0e50*/  FFMA R24, R18.reuse, R24, R13 ;  /* 0x0000001812187223 */ /* 0x040fe2000000000d */
[----:B------:R-:W-:Y:S01]  /*0e60*/  FFMA R18, R18, R25, R16 ;  /* 0x0000001912127223 */ /* 0x000fe20000000010 */
[----:B------:R1:W-:Y:S04]  /*0e70*/  LDS.128 R8, [R0+0x30] ;  /* 0x0000300000087984 */ /* 0x0003e80000000c00 */
[----:B------:R-:W2:Y:S01]  /*0e80*/  LDS.64 R16, [R2+UR4] ;  /* 0x0000000402107984 */ /* 0x000ea20008000a00 */
[----:B-1----:R-:W-:Y:S01]  /*0e90*/  IADD3 R0, PT, PT, R0, 0x40, RZ ;  /* 0x0000004000007810 */ /* 0x002fe20007ffe0ff */
[CC--:B0-----:R-:W-:Y:S01]  /*0ea0*/  FFMA R25, R15.reuse, R22.reuse, R12 ;  /* 0x000000160f197223 */ /* 0x0c1fe2000000000c */
[-C--:B------:R-:W-:Y:S01]  /*0eb0*/  FFMA R35, R15, R23.reuse, R36 ;  /* 0x000000170f237223 */ /* 0x080fe20000000024 */
[C---:B------:R-:W-:Y:S01]  /*0ec0*/  FFMA R33, R19.reuse, R22, R24 ;  /* 0x0000001613217223 */ /* 0x040fe20000000018 */
[----:B------:R0:W1:Y:S01]  /*0ed0*/  LDS.128 R12, [R5+0x30] ;  /* 0x00003000050c7984 */ /* 0x0000620000000c00 */
[----:B------:R-:W-:-:S03]  /*0ee0*/  FFMA R36, R19, R23, R18 ;  /* 0x0000001713247223 */ /* 0x000fc60000000012 */
[----:B------:R-:W3:Y:S04]  /*0ef0*/  LDS.64 R22, [R7+UR4] ;  /* 0x0000000407167984 */ /* 0x000ee80008000a00 */
[----:B------:R-:W4:Y:S01]  /*0f00*/  LDS.64 R18, [R6+UR4] ;  /* 0x0000000406127984 */ /* 0x000f220008000a00 */
[----:B0-----:R-:W-:Y:S01]  /*0f10*/  IADD3 R5, PT, PT, R5, 0x40, RZ ;  /* 0x0000004005057810 */ /* 0x001fe20007ffe0ff */
[C---:B--2---:R-:W-:Y:S01]  /*0f20*/  FFMA R24, R8.reuse, R16, R25 ;  /* 0x0000001008187223 */ /* 0x044fe20000000019 */
[----:B------:R-:W-:Y:S01]  /*0f30*/  FFMA R8, R8, R17, R35 ;  /* 0x0000001108087223 */ /* 0x000fe20000000023 */
[-C--:B-1----:R-:W-:Y:S01]  /*0f40*/  FFMA R33, R16, R12.reuse, R33 ;  /* 0x0000000c10217223 */ /* 0x082fe20000000021 */
[----:B------:R-:W-:Y:S02]  /*0f50*/  FFMA R36, R17, R12, R36 ;  /* 0x0000000c11247223 */ /* 0x000fe40000000024 */
[----:B------:R-:W0:Y:S01]  /*0f60*/  LDS.64 R16, [R3+UR4] ;  /* 0x0000000403107984 */ /* 0x000e220008000a00 */
[CC--:B---3--:R-:W-:Y:S01]  /*0f70*/  FFMA R25, R9.reuse, R22.reuse, R24 ;  /* 0x0000001609197223 */ /* 0x0c8fe20000000018 */
[-C--:B------:R-:W-:Y:S01]  /*0f80*/  FFMA R8, R9, R23.reuse, R8 ;  /* 0x0000001709087223 */ /* 0x080fe20000000008 */
[C---:B------:R-:W-:Y:S01]  /*0f90*/  FFMA R33, R13.reuse, R22, R33 ;  /* 0x000000160d217223 */ /* 0x040fe20000000021 */
[----:B------:R-:W-:Y:S01]  /*0fa0*/  FFMA R36, R13, R23, R36 ;  /* 0x000000170d247223 */ /* 0x000fe20000000024 */
[CC--:B----4-:R-:W-:Y:S01]  /*0fb0*/  FFMA R12, R10.reuse, R18.reuse, R25 ;  /* 0x000000120a0c7223 */ /* 0x0d0fe20000000019 */
[-C--:B------:R-:W-:Y:S01]  /*0fc0*/  FFMA R8, R10, R19.reuse, R8 ;  /* 0x000000130a087223 */ /* 0x080fe20000000008 */
[C---:B------:R-:W-:Y:S01]  /*0fd0*/  FFMA R18, R14.reuse, R18, R33 ;  /* 0x000000120e127223 */ /* 0x040fe20000000021 */
[----:B------:R-:W-:Y:S01]  /*0fe0*/  FFMA R36, R14, R19, R36 ;  /* 0x000000130e247223 */ /* 0x000fe20000000024 */
[----:B------:R-:W-:Y:S01]  /*0ff0*/  ULEA UR4, UR10, UR4, 0x5 ;  /* 0x000000040a047291 */ /* 0x000fe2000f8e28ff */
[CC--:B0-----:R-:W-:Y:S01]  /*1000*/  FFMA R25, R11.reuse, R16.reuse, R12 ;  /* 0x000000100b197223 */ /* 0x0c1fe2000000000c */
[-C--:B------:R-:W-:Y:S01]  /*1010*/  FFMA R24, R11, R17.reuse, R8 ;  /* 0x000000110b187223 */ /* 0x080fe20000000008 */
[C---:B------:R-:W-:Y:S01]  /*1020*/  FFMA R33, R15.reuse, R16, R18 ;  /* 0x000000100f217223 */ /* 0x040fe20000000012 */
[----:B------:R-:W-:Y:S01]  /*1030*/  FFMA R36, R15, R17, R36 ;  /* 0x000000110f247223 */ /* 0x000fe20000000024 */
[----:B------:R-:W-:Y:S07]  /*1040*/  BRA.U !UP1, `(.L_x_19) ;  /* 0xfffffff9097c7547 */ /* 0x000fee000b83ffff */
.L_x_18:
[----:B------:R-:W-:-:S04]  /*1050*/  UIADD3 UR6, UPT, UPT, -UR9, URZ, URZ ;  /* 0x000000ff09067290 */ /* 0x000fc8000fffe1ff */
[----:B------:R-:W-:-:S09]  /*1060*/  UISETP.GT.AND UP1, UPT, UR6, 0x4, UPT ;  /* 0x000000040600788c */ /* 0x000fd2000bf24270 */
[----:B------:R-:W-:Y:S05]  /*1070*/  BRA.U !UP1, `(.L_x_20) ;  /* 0x0000000109c87547 */ /* 0x000fea000b800000 */
[----:B-1----:R-:W-:Y:S01]  /*1080*/  LDS.64 R22, [R2+UR4] ;  /* 0x0000000402167984 */ /* 0x002fe20008000a00 */
[----:B------:R-:W-:Y:S02]  /*1090*/  UIADD3 UR9, UPT, UPT, UR9, 0x8, URZ ;  /* 0x0000000809097890 */ /* 0x000fe4000fffe0ff */
[----:B------:R-:W-:Y:S01]  /*10a0*/  UPLOP3.LUT UP0, UPT, UPT, UPT, UPT, 0x40, 0x4 ;  /* 0x000000000004789c */ /* 0x000fe20003f0e870 */
[----:B------:R-:W0:Y:S04]  /*10b0*/  LDS.128 R16, [R0] ;  /* 0x0000000000107984 */ /* 0x000e280000000c00 */
[----:B------:R-:W1:Y:S04]  /*10c0*/  LDS.128 R8, [R5] ;  /* 0x0000000005087984 */ /* 0x000e680000000c00 */
[----:B------:R-:W2:Y:S04]  /*10d0*/  LDS.64 R12, [R7+UR4] ;  /* 0x00000004070c7984 */ /* 0x000ea80008000a00 */
[----:B------:R-:W3:Y:S01]  /*10e0*/  LDS.64 R14, [R6+UR4] ;  /* 0x00000004060e7984 */ /* 0x000ee20008000a00 */
[C---:B0-----:R-:W-:Y:S01]  /*10f0*/  FFMA R25, R16.reuse, R22, R25 ;  /* 0x0000001610197223 */ /* 0x041fe20000000019 */
[----:B------:R-:W-:Y:S01]  /*1100*/  FFMA R16, R16, R23, R24 ;  /* 0x0000001710107223 */ /* 0x000fe20000000018 */
[-C--:B-1----:R-:W-:Y:S01]  /*1110*/  FFMA R24, R22, R8.reuse, R33 ;  /* 0x0000000816187223 */ /* 0x082fe20000000021 */
[----:B------:R-:W-:-:S02]  /*1120*/  FFMA R8, R23, R8, R36 ;  /* 0x0000000817087223 */ /* 0x000fc40000000024 */
[----:B------:R-:W0:Y:S01]  /*1130*/  LDS.64 R22, [R3+UR4] ;  /* 0x0000000403167984 */ /* 0x000e220008000a00 */
[CC--:B--2---:R-:W-:Y:S01]  /*1140*/  FFMA R25, R17.reuse, R12.reuse, R25 ;  /* 0x0000000c11197223 */ /* 0x0c4fe20000000019 */
[----:B------:R-:W-:Y:S01]  /*1150*/  ULEA UR4, UR10, UR4, 0x5 ;  /* 0x000000040a047291 */ /* 0x000fe2000f8e28ff */
[-C--:B------:R-:W-:Y:S01]  /*1160*/  FFMA R36, R17, R13.reuse, R16 ;  /* 0x0000000d11247223 */ /* 0x080fe20000000010 */
[C---:B------:R-:W-:Y:S01]  /*1170*/  FFMA R17, R9.reuse, R12, R24 ;  /* 0x0000000c09117223 */ /* 0x040fe20000000018 */
[----:B------:R-:W-:Y:S01]  /*1180*/  FFMA R8, R9, R13, R8 ;  /* 0x0000000d09087223 */ /* 0x000fe20000000008 */
[CC--:B---3--:R-:W-:Y:S01]  /*1190*/  FFMA R16, R18.reuse, R14.reuse, R25 ;  /* 0x0000000e12107223 */ /* 0x0c8fe20000000019 */
[-C--:B------:R-:W-:Y:S01]  /*11a0*/  FFMA R36, R18, R15.reuse, R36 ;  /* 0x0000000f12247223 */ /* 0x080fe20000000024 */
[C---:B------:R-:W-:Y:S01]  /*11b0*/  FFMA R24, R10.reuse, R14, R17 ;  /* 0x0000000e0a187223 */ /* 0x040fe20000000011 */
[----:B------:R-:W-:Y:S02]  /*11c0*/  FFMA R10, R10, R15, R8 ;  /* 0x0000000f0a0a7223 */ /* 0x000fe40000000008 */
        /* <DEDUP_REMOVED lines=28> */
[----:B------:R-:W-:-:S08]  /*1390*/  FFMA R36, R19, R9, R36 ;  /* 0x0000000913247223 */ /* 0x000fd00000000024 */
.L_x_20:
[----:B------:R-:W-:-:S09]  /*13a0*/  UISETP.NE.OR UP0, UPT, UR9, URZ, UP0 ;  /* 0x000000ff0900728c */ /* 0x000fd20008705670 */
[----:B------:R-:W-:Y:S05]  /*13b0*/  BRA.U !UP0, `(.L_x_21) ;  /* 0x0000000108707547 */ /* 0x000fea000b800000 */
.L_x_17:
[----:B-1----:R-:W-:Y:S01]  /*13c0*/  LDS.64 R22, [R2+UR4] ;  /* 0x0000000402167984 */ /* 0x002fe20008000a00 */
[----:B------:R-:W-:-:S03]  /*13d0*/  UIADD3 UR9, UPT, UPT, UR9, 0x4, URZ ;  /* 0x0000000409097890 */ /* 0x000fc6000fffe0ff */
[----:B------:R0:W1:Y:S01]  /*13e0*/  LDS.128 R8, [R0] ;  /* 0x0000000000087984 */ /* 0x0000620000000c00 */
[----:B------:R-:W-:-:S03]  /*13f0*/  UISETP.NE.AND UP0, UPT, UR9, URZ, UPT ;  /* 0x000000ff0900728c */ /* 0x000fc6000bf05270 */
[----:B------:R2:W3:Y:S04]  /*1400*/  LDS.128 R12, [R5] ;  /* 0x00000000050c7984 */ /* 0x0004e80000000c00 */
[----:B------:R-:W4:Y:S01]  /*1410*/  LDS.64 R18, [R7+UR4] ;  /* 0x0000000407127984 */ /* 0x000f220008000a00 */
[----:B0-----:R-:W-:-:S03]  /*1420*/  IADD3 R0, PT, PT, R0, 0x10, RZ ;  /* 0x0000001000007810 */ /* 0x001fc60007ffe0ff */
[----:B------:R-:W0:Y:S01]  /*1430*/  LDS.64 R16, [R6+UR4] ;  /* 0x0000000406107984 */ /* 0x000e220008000a00 */
[----:B--2---:R-:W-:Y:S01]  /*1440*/  IADD3 R5, PT, PT, R5, 0x10, RZ ;  /* 0x0000001005057810 */ /* 0x004fe20007ffe0ff */
[C---:B-1----:R-:W-:Y:S01]  /*1450*/  FFMA R25, R8.reuse, R22, R25 ;  /* 0x0000001608197223 */ /* 0x042fe20000000019 */
[----:B------:R-:W-:Y:S01]  /*1460*/  FFMA R8, R8, R23, R24 ;  /* 0x0000001708087223 */ /* 0x000fe20000000018 */
[-C--:B---3--:R-:W-:Y:S01]  /*1470*/  FFMA R24, R22, R12.reuse, R33 ;  /* 0x0000000c16187223 */ /* 0x088fe20000000021 */
[----:B------:R-:W-:Y:S02]  /*1480*/  FFMA R12, R23, R12, R36 ;  /* 0x0000000c170c7223 */ /* 0x000fe40000000024 */
[----:B------:R-:W1:Y:S01]  /*1490*/  LDS.64 R22, [R3+UR4] ;  /* 0x0000000403167984 */ /* 0x000e620008000a00 */
[CC--:B----4-:R-:W-:Y:S01]  /*14a0*/  FFMA R25, R9.reuse, R18.reuse, R25 ;  /* 0x0000001209197223 */ /* 0x0d0fe20000000019 */
[-C--:B------:R-:W-:Y:S01]  /*14b0*/  FFMA R8, R9, R19.reuse, R8 ;  /* 0x0000001309087223 */ /* 0x080fe20000000008 */
[C---:B------:R-:W-:Y:S01]  /*14c0*/  FFMA R9, R13.reuse, R18, R24 ;  /* 0x000000120d097223 */ /* 0x040fe20000000018 */
[----:B------:R-:W-:Y:S01]  /*14d0*/  FFMA R12, R13, R19, R12 ;  /* 0x000000130d0c7223 */ /* 0x000fe2000000000c */
[CC--:B0-----:R-:W-:Y:S01]  /*14e0*/  FFMA R18, R10.reuse, R16.reuse, R25 ;  /* 0x000000100a127223 */ /* 0x0c1fe20000000019 */
[-C--:B------:R-:W-:Y:S01]  /*14f0*/  FFMA R8, R10, R17.reuse, R8 ;  /* 0x000000110a087223 */ /* 0x080fe20000000008 */
[C---:B------:R-:W-:Y:S01]  /*1500*/  FFMA R16, R14.reuse, R16, R9 ;  /* 0x000000100e107223 */ /* 0x040fe20000000009 */
[----:B------:R-:W-:Y:S01]  /*1510*/  FFMA R12, R14, R17, R12 ;  /* 0x000000110e0c7223 */ /* 0x000fe2000000000c */
[----:B------:R-:W-:Y:S01]  /*1520*/  ULEA UR4, UR10, UR4, 0x5 ;  /* 0x000000040a047291 */ /* 0x000fe2000f8e28ff */
[CC--:B-1----:R-:W-:Y:S01]  /*1530*/  FFMA R25, R11.reuse, R22.reuse, R18 ;  /* 0x000000160b197223 */ /* 0x0c2fe20000000012 */
[-C--:B------:R-:W-:Y:S01]  /*1540*/  FFMA R24, R11, R23.reuse, R8 ;  /* 0x000000170b187223 */ /* 0x080fe20000000008 */
[C---:B------:R-:W-:Y:S01]  /*1550*/  FFMA R33, R15.reuse, R22, R16 ;  /* 0x000000160f217223 */ /* 0x040fe20000000010 */
[----:B------:R-:W-:Y:S01]  /*1560*/  FFMA R36, R15, R23, R12 ;  /* 0x000000170f247223 */ /* 0x000fe2000000000c */
[----:B------:R-:W-:Y:S07]  /*1570*/  BRA.U UP0, `(.L_x_17) ;  /* 0xfffffffd00907547 */ /* 0x000fee000b83ffff */
.L_x_21:
[----:B------:R-:W-:Y:S06]  /*1580*/  BAR.SYNC.DEFER_BLOCKING 0x0 ;  /* 0x0000000000007b1d */ /* 0x000fec0000010000 */
[----:B------:R-:W-:Y:S05]  /*1590*/  @!P0 BRA `(.L_x_22) ;  /* 0xffffffec00b88947 */ /* 0x000fea000383ffff */
.L_x_16:
[----:B------:R-:W0:Y:S01]  /*15a0*/  LDC.64 R6, c[0x0][0x3a0] ;  /* 0x0000e800ff067b82 */ /* 0x000e220000000a00 */
[----:B------:R-:W-:-:S05]  /*15b0*/  IMAD R3, R30, UR15, R29 ;  /* 0x0000000f1e037c24 */ /* 0x000fca000f8e021d */
[----:B------:R-:W-:-:S04]  /*15c0*/  IADD3 R5, PT, PT, R3, UR15, RZ ;  /* 0x0000000f03057c10 */ /* 0x000fc8000fffe0ff */
[----:B-1----:R-:W-:Y:S01]  /*15d0*/  IADD3 R9, PT, PT, R5, 0x1, RZ ;  /* 0x0000000105097810 */ /* 0x002fe20007ffe0ff */
[----:B0-----:R-:W-:-:S04]  /*15e0*/  IMAD.WIDE.U32 R2, R3, 0x4, R6 ;  /* 0x0000000403027825 */ /* 0x001fc800078e0006 */
[--C-:B------:R-:W-:Y:S01]  /*15f0*/  IMAD.WIDE.U32 R4, R5, 0x4, R6.reuse ;  /* 0x0000000405047825 */ /* 0x100fe200078e0006 */
[----:B------:R-:W-:Y:S03]  /*1600*/  STG.E desc[UR12][R2.64], R25 ;  /* 0x0000001902007986 */ /* 0x000fe6000c10190c */
[----:B------:R-:W-:Y:S01]  /*1610*/  IMAD.WIDE.U32 R6, R9, 0x4, R6 ;  /* 0x0000000409067825 */ /* 0x000fe200078e0006 */
[----:B------:R-:W-:Y:S04]  /*1620*/  STG.E desc[UR12][R2.64+0x4], R24 ;  /* 0x0000041802007986 */ /* 0x000fe8000c10190c */
[----:B------:R-:W-:Y:S04]  /*1630*/  STG.E desc[UR12][R4.64], R33 ;  /* 0x0000002104007986 */ /* 0x000fe8000c10190c */
[----:B------:R-:W-:Y:S01]  /*1640*/  STG.E desc[UR12][R6.64], R36 ;  /* 0x0000002406007986 */ /* 0x000fe2000c10190c */
[----:B------:R-:W-:Y:S05]  /*1650*/  EXIT ;  /* 0x000000000000794d */ /* 0x000fea0003800000 */
.L_x_23:
        /* <DEDUP_REMOVED lines=10> */
.L_x_27:


//--------------------- .nv.shared._ZN22matmul_improved_reduce8reduce_kEiiPfS0_ --------------------------
	.section	.nv.shared._ZN22matmul_improved_reduce8reduce_kEiiPfS0_,"aw",@nobits
	.sectionflags	@""
	.align	16
	.zero		1024


//--------------------- .nv.shared.reserved.0     --------------------------
	.section	.nv.shared.reserved.0,"aw",@nobits
	.weak		__nv_reservedSMEM_offset_0_alias
	.size		__nv_reservedSMEM_offset_0_alias, 0, 64
	.other		__nv_reservedSMEM_offset_0_alias,@"STO_CUDA_RESERVED_SHARED STV_DEFAULT"
__nv_reservedSMEM_offset_0_alias:
	.zero		0
	.zero		64


//--------------------- .nv.shared._ZN22matmul_improved_reduce23matmul_improved_reducekEiiiPKfS1_Pf --------------------------
	.section	.nv.shared._ZN22matmul_improved_reduce23matmul_improved_reducekEiiiPKfS1_Pf,"aw",@nobits
	.sectionflags	@""
	.align	16
	.zero		1024


//--------------------- .nv.shared._ZN15matmul_improved15matmul_improvedEiiiPKfS1_Pf --------------------------
	.section	.nv.shared._ZN15matmul_improved15matmul_improvedEiiiPKfS1_Pf,"aw",@nobits
	.sectionflags	@""
	.align	16
	.zero		1024


//--------------------- .nv.shared._ZN13matmul_l1_reg13matmul_l1_regEiiiPKfS1_Pf --------------------------
	.section	.nv.shared._ZN13matmul_l1_reg13matmul_l1_regEiiiPKfS1_Pf,"aw",@nobits
	.sectionflags	@""
	.align	16
	.zero		1024


//--------------------- .nv.constant0._ZN22matmul_improved_reduce8reduce_kEiiPfS0_ --------------------------
	.section	.nv.constant0._ZN22matmul_improved_reduce8reduce_kEiiPfS0_,"a",@progbits
	.sectionflags	@""
	.align	4
.nv.constant0._ZN22matmul_improved_reduce8reduce_kEiiPfS0_:
	.zero		920


//--------------------- .nv.constant0._ZN22matmul_improved_reduce23matmul_improved_reducekEiiiPKfS1_Pf --------------------------
	.section	.nv.constant0._ZN22matmul_improved_reduce23matmul_improved_reducekEiiiPKfS1_Pf,"a",@progbits
	.sectionflags	@""
	.align	4
.nv.constant0._ZN22matmul_improved_reduce23matmul_improved_reducekEiiiPKfS1_Pf:
	.zero		936


//--------------------- .nv.constant0._ZN15matmul_improved15matmul_improvedEiiiPKfS1_Pf --------------------------
	.section	.nv.constant0._ZN15matmul_improved15matmul_improvedEiiiPKfS1_Pf,"a",@progbits
	.sectionflags	@""
	.align	4
.nv.constant0._ZN15matmul_improved15matmul_improvedEiiiPKfS1_Pf:
	.zero		936


//--------------------- .nv.constant0._ZN13matmul_l1_reg13matmul_l1_regEiiiPKfS1_Pf --------------------------
	.section	.nv.constant0._ZN13matmul_l1_reg13matmul_l1_regEiiiPKfS1_Pf,"a",@progbits
	.sectionflags	@""
	.align	4
.nv.constant0._ZN13matmul_l1_reg13matmul_l1_regEiiiPKfS1_Pf:
	.zero		936


//--------------------- SYMBOLS --------------------------

	.type		.nv.reservedSmem.offset0,@object
	.size		.nv.reservedSmem.offset0,0x4
	.type		.nv.reservedSmem.cap,@object
	.size		.nv.reservedSmem.cap,0x4
